//
// Generated by NVIDIA NVVM Compiler
//
// Compiler Build ID: CL-36424714
// Cuda compilation tools, release 13.0, V13.0.88
// Based on NVVM 20.0.0
//

.version 9.0
.target sm_100
.address_size 64

	// .globl	_Z18matrix_vector_multiPiS_iPfS_iS0_S0_iS0_iiS0_S_

.visible .entry _Z18matrix_vector_multiPiS_iPfS_iS0_S0_iS0_iiS0_S_(
	.param .u32 _Z18matrix_vector_multiPiS_iPfS_iS0_S0_iS0_iiS0_S__param_0,
	.param .u64 .ptr .align 1 _Z18matrix_vector_multiPiS_iPfS_iS0_S0_iS0_iiS0_S__param_1,
	.param .u64 .ptr .align 1 _Z18matrix_vector_multiPiS_iPfS_iS0_S0_iS0_iiS0_S__param_2,
	.param .u32 _Z18matrix_vector_multiPiS_iPfS_iS0_S0_iS0_iiS0_S__param_3,
	.param .u64 .ptr .align 1 _Z18matrix_vector_multiPiS_iPfS_iS0_S0_iS0_iiS0_S__param_4,
	.param .u64 .ptr .align 1 _Z18matrix_vector_multiPiS_iPfS_iS0_S0_iS0_iiS0_S__param_5,
	.param .u32 _Z18matrix_vector_multiPiS_iPfS_iS0_S0_iS0_iiS0_S__param_6,
	.param .u64 .ptr .align 1 _Z18matrix_vector_multiPiS_iPfS_iS0_S0_iS0_iiS0_S__param_7,
	.param .u64 .ptr .align 1 _Z18matrix_vector_multiPiS_iPfS_iS0_S0_iS0_iiS0_S__param_8,
	.param .u32 _Z18matrix_vector_multiPiS_iPfS_iS0_S0_iS0_iiS0_S__param_9,
	.param .u64 .ptr .align 1 _Z18matrix_vector_multiPiS_iPfS_iS0_S0_iS0_iiS0_S__param_10,
	.param .u32 _Z18matrix_vector_multiPiS_iPfS_iS0_S0_iS0_iiS0_S__param_11,
	.param .u32 _Z18matrix_vector_multiPiS_iPfS_iS0_S0_iS0_iiS0_S__param_12,
	.param .u64 .ptr .align 1 _Z18matrix_vector_multiPiS_iPfS_iS0_S0_iS0_iiS0_S__param_13,
	.param .u64 .ptr .align 1 _Z18matrix_vector_multiPiS_iPfS_iS0_S0_iS0_iiS0_S__param_14
)
{
	.reg .pred 	%p<13>;
	.reg .b16 	%rs<8>;
	.reg .b32 	%r<60>;
	.reg .b32 	%f<30>;
	.reg .b64 	%rd<53>;

	ld.param.u32 	%r27, [_Z18matrix_vector_multiPiS_iPfS_iS0_S0_iS0_iiS0_S__param_0];
	ld.param.u64 	%rd20, [_Z18matrix_vector_multiPiS_iPfS_iS0_S0_iS0_iiS0_S__param_1];
	ld.param.u32 	%r28, [_Z18matrix_vector_multiPiS_iPfS_iS0_S0_iS0_iiS0_S__param_3];
	ld.param.u64 	%rd21, [_Z18matrix_vector_multiPiS_iPfS_iS0_S0_iS0_iiS0_S__param_4];
	ld.param.u64 	%rd22, [_Z18matrix_vector_multiPiS_iPfS_iS0_S0_iS0_iiS0_S__param_5];
	ld.param.u64 	%rd23, [_Z18matrix_vector_multiPiS_iPfS_iS0_S0_iS0_iiS0_S__param_7];
	ld.param.u64 	%rd24, [_Z18matrix_vector_multiPiS_iPfS_iS0_S0_iS0_iiS0_S__param_8];
	ld.param.u32 	%r29, [_Z18matrix_vector_multiPiS_iPfS_iS0_S0_iS0_iiS0_S__param_9];
	ld.param.u32 	%r30, [_Z18matrix_vector_multiPiS_iPfS_iS0_S0_iS0_iiS0_S__param_12];
	ld.param.u64 	%rd25, [_Z18matrix_vector_multiPiS_iPfS_iS0_S0_iS0_iiS0_S__param_13];
	ld.param.u64 	%rd26, [_Z18matrix_vector_multiPiS_iPfS_iS0_S0_iS0_iiS0_S__param_14];
	cvta.to.global.u64 	%rd1, %rd24;
	cvta.to.global.u64 	%rd2, %rd26;
	cvta.to.global.u64 	%rd3, %rd25;
	mov.u32 	%r31, %ntid.x;
	mov.u32 	%r32, %ctaid.x;
	mov.u32 	%r33, %tid.x;
	mad.lo.s32 	%r1, %r31, %r32, %r33;
	setp.ge.s32 	%p1, %r1, %r27;
	@%p1 bra 	$L__BB0_16;
	cvta.to.global.u64 	%rd27, %rd23;
	mul.wide.s32 	%rd28, %r1, 4;
	add.s64 	%rd4, %rd27, %rd28;
	mov.b32 	%r58, 0;
	st.global.u32 	[%rd4], %r58;
	setp.lt.s32 	%p2, %r28, 1;
	@%p2 bra 	$L__BB0_6;
	cvt.u16.u32 	%rs1, %r30;
	cvta.to.global.u64 	%rd5, %rd20;
	mov.b32 	%r52, 0;
	mov.b16 	%rs7, 0;
	mov.b32 	%r50, 1;
	mov.u32 	%r51, %r30;
	mov.u32 	%r53, %r52;
$L__BB0_3:
	mul.wide.u32 	%rd29, %r53, 4;
	add.s64 	%rd30, %rd5, %rd29;
	ld.global.u32 	%r6, [%rd30];
	setp.eq.s32 	%p3, %r6, %r1;
	@%p3 bra 	$L__BB0_9;
	setp.ge.s32 	%p4, %r6, %r1;
	mov.u32 	%r58, %r53;
	@%p4 bra 	$L__BB0_6;
	add.s32 	%r53, %r53, 1;
	setp.eq.s32 	%p5, %r53, %r28;
	add.s32 	%r52, %r52, %r30;
	sub.s16 	%rs7, %rs7, %rs1;
	add.s32 	%r51, %r51, %r30;
	add.s32 	%r50, %r50, %r30;
	mov.u32 	%r58, %r28;
	@%p5 bra 	$L__BB0_6;
	bra.uni 	$L__BB0_3;
$L__BB0_6:
	sub.s32 	%r59, %r1, %r58;
	setp.ge.s32 	%p6, %r59, %r29;
	@%p6 bra 	$L__BB0_16;
	sub.s32 	%r24, %r27, %r28;
	cvta.to.global.u64 	%rd18, %rd21;
	cvta.to.global.u64 	%rd19, %rd22;
	mov.f32 	%f29, 0f00000000;
$L__BB0_8:
	mul.wide.s32 	%rd31, %r59, 4;
	add.s64 	%rd32, %rd18, %rd31;
	ld.global.f32 	%f9, [%rd32];
	add.s64 	%rd33, %rd19, %rd31;
	ld.global.u32 	%r37, [%rd33];
	mul.wide.s32 	%rd34, %r37, 4;
	add.s64 	%rd35, %rd1, %rd34;
	ld.global.f32 	%f10, [%rd35];
	fma.rn.f32 	%f29, %f9, %f10, %f29;
	st.global.f32 	[%rd4], %f29;
	add.s32 	%r59, %r24, %r59;
	setp.lt.s32 	%p7, %r59, %r29;
	@%p7 bra 	$L__BB0_8;
	bra.uni 	$L__BB0_16;
$L__BB0_9:
	mul.lo.s32 	%r11, %r53, %r30;
	add.s32 	%r12, %r11, %r30;
	setp.lt.s32 	%p8, %r30, 1;
	@%p8 bra 	$L__BB0_16;
	add.s32 	%r38, %r11, 1;
	max.s32 	%r13, %r12, %r38;
	sub.s32 	%r39, %r13, %r11;
	and.b32  	%r40, %r39, 3;
	setp.eq.s32 	%p9, %r40, 0;
	mov.f32 	%f27, 0f00000000;
	mov.u32 	%r56, %r11;
	@%p9 bra 	$L__BB0_13;
	mul.wide.u32 	%rd36, %r52, 4;
	add.s64 	%rd50, %rd2, %rd36;
	add.s64 	%rd49, %rd3, %rd36;
	max.s32 	%r41, %r51, %r50;
	cvt.u16.u32 	%rs5, %r41;
	add.s16 	%rs6, %rs7, %rs5;
	cvt.u32.u16 	%r42, %rs6;
	and.b32  	%r43, %r42, 3;
	neg.s32 	%r54, %r43;
	mov.f32 	%f27, 0f00000000;
	mov.u32 	%r56, %r11;
$L__BB0_12:
	.pragma "nounroll";
	ld.global.f32 	%f13, [%rd49];
	ld.global.u32 	%r44, [%rd50];
	mul.wide.s32 	%rd37, %r44, 4;
	add.s64 	%rd38, %rd1, %rd37;
	ld.global.f32 	%f14, [%rd38];
	fma.rn.f32 	%f27, %f13, %f14, %f27;
	st.global.f32 	[%rd4], %f27;
	add.s32 	%r56, %r56, 1;
	add.s64 	%rd50, %rd50, 4;
	add.s64 	%rd49, %rd49, 4;
	add.s32 	%r54, %r54, 1;
	setp.ne.s32 	%p10, %r54, 0;
	@%p10 bra 	$L__BB0_12;
$L__BB0_13:
	sub.s32 	%r45, %r11, %r13;
	setp.gt.u32 	%p11, %r45, -4;
	@%p11 bra 	$L__BB0_16;
	mul.wide.u32 	%rd39, %r56, 4;
	add.s64 	%rd40, %rd39, 8;
	add.s64 	%rd52, %rd2, %rd40;
	add.s64 	%rd51, %rd3, %rd40;
$L__BB0_15:
	ld.global.f32 	%f15, [%rd51+-8];
	ld.global.u32 	%r46, [%rd52+-8];
	mul.wide.s32 	%rd41, %r46, 4;
	add.s64 	%rd42, %rd1, %rd41;
	ld.global.f32 	%f16, [%rd42];
	fma.rn.f32 	%f17, %f15, %f16, %f27;
	st.global.f32 	[%rd4], %f17;
	ld.global.f32 	%f18, [%rd51+-4];
	ld.global.u32 	%r47, [%rd52+-4];
	mul.wide.s32 	%rd43, %r47, 4;
	add.s64 	%rd44, %rd1, %rd43;
	ld.global.f32 	%f19, [%rd44];
	fma.rn.f32 	%f20, %f18, %f19, %f17;
	st.global.f32 	[%rd4], %f20;
	ld.global.f32 	%f21, [%rd51];
	ld.global.u32 	%r48, [%rd52];
	mul.wide.s32 	%rd45, %r48, 4;
	add.s64 	%rd46, %rd1, %rd45;
	ld.global.f32 	%f22, [%rd46];
	fma.rn.f32 	%f23, %f21, %f22, %f20;
	st.global.f32 	[%rd4], %f23;
	ld.global.f32 	%f24, [%rd51+4];
	ld.global.u32 	%r49, [%rd52+4];
	mul.wide.s32 	%rd47, %r49, 4;
	add.s64 	%rd48, %rd1, %rd47;
	ld.global.f32 	%f25, [%rd48];
	fma.rn.f32 	%f27, %f24, %f25, %f23;
	st.global.f32 	[%rd4], %f27;
	add.s32 	%r56, %r56, 4;
	add.s64 	%rd52, %rd52, 16;
	add.s64 	%rd51, %rd51, 16;
	setp.lt.s32 	%p12, %r56, %r12;
	@%p12 bra 	$L__BB0_15;
$L__BB0_16:
	ret;

}
	// .globl	_Z21init_vector_with_zeroiPf
.visible .entry _Z21init_vector_with_zeroiPf(
	.param .u32 _Z21init_vector_with_zeroiPf_param_0,
	.param .u64 .ptr .align 1 _Z21init_vector_with_zeroiPf_param_1
)
{
	.reg .pred 	%p<2>;
	.reg .b32 	%r<7>;
	.reg .b64 	%rd<5>;

	ld.param.u32 	%r2, [_Z21init_vector_with_zeroiPf_param_0];
	ld.param.u64 	%rd1, [_Z21init_vector_with_zeroiPf_param_1];
	mov.u32 	%r3, %ntid.x;
	mov.u32 	%r4, %ctaid.x;
	mov.u32 	%r5, %tid.x;
	mad.lo.s32 	%r1, %r3, %r4, %r5;
	setp.ge.s32 	%p1, %r1, %r2;
	@%p1 bra 	$L__BB1_2;
	cvta.to.global.u64 	%rd2, %rd1;
	mul.wide.s32 	%rd3, %r1, 4;
	add.s64 	%rd4, %rd2, %rd3;
	mov.b32 	%r6, 0;
	st.global.u32 	[%rd4], %r6;
$L__BB1_2:
	ret;

}
	// .globl	_Z10copyMemoryiPfS_
.visible .entry _Z10copyMemoryiPfS_(
	.param .u32 _Z10copyMemoryiPfS__param_0,
	.param .u64 .ptr .align 1 _Z10copyMemoryiPfS__param_1,
	.param .u64 .ptr .align 1 _Z10copyMemoryiPfS__param_2
)
{
	.reg .pred 	%p<2>;
	.reg .b32 	%r<6>;
	.reg .b32 	%f<2>;
	.reg .b64 	%rd<8>;

	ld.param.u32 	%r2, [_Z10copyMemoryiPfS__param_0];
	ld.param.u64 	%rd1, [_Z10copyMemoryiPfS__param_1];
	ld.param.u64 	%rd2, [_Z10copyMemoryiPfS__param_2];
	mov.u32 	%r3, %ntid.x;
	mov.u32 	%r4, %ctaid.x;
	mov.u32 	%r5, %tid.x;
	mad.lo.s32 	%r1, %r3, %r4, %r5;
	setp.ge.s32 	%p1, %r1, %r2;
	@%p1 bra 	$L__BB2_2;
	cvta.to.global.u64 	%rd3, %rd2;
	cvta.to.global.u64 	%rd4, %rd1;
	mul.wide.s32 	%rd5, %r1, 4;
	add.s64 	%rd6, %rd3, %rd5;
	ld.global.f32 	%f1, [%rd6];
	add.s64 	%rd7, %rd4, %rd5;
	st.global.f32 	[%rd7], %f1;
$L__BB2_2:
	ret;

}
	// .globl	_Z15check_iterationifPfS_Pb
.visible .entry _Z15check_iterationifPfS_Pb(
	.param .u32 _Z15check_iterationifPfS_Pb_param_0,
	.param .f32 _Z15check_iterationifPfS_Pb_param_1,
	.param .u64 .ptr .align 1 _Z15check_iterationifPfS_Pb_param_2,
	.param .u64 .ptr .align 1 _Z15check_iterationifPfS_Pb_param_3,
	.param .u64 .ptr .align 1 _Z15check_iterationifPfS_Pb_param_4
)
{
	.reg .pred 	%p<3>;
	.reg .b16 	%rs<2>;
	.reg .b32 	%r<6>;
	.reg .b32 	%f<6>;
	.reg .b64 	%rd<10>;

	ld.param.u32 	%r2, [_Z15check_iterationifPfS_Pb_param_0];
	ld.param.f32 	%f1, [_Z15check_iterationifPfS_Pb_param_1];
	ld.param.u64 	%rd1, [_Z15check_iterationifPfS_Pb_param_2];
	ld.param.u64 	%rd2, [_Z15check_iterationifPfS_Pb_param_3];
	ld.param.u64 	%rd3, [_Z15check_iterationifPfS_Pb_param_4];
	mov.u32 	%r3, %ntid.x;
	mov.u32 	%r4, %ctaid.x;
	mov.u32 	%r5, %tid.x;
	mad.lo.s32 	%r1, %r3, %r4, %r5;
	setp.ge.s32 	%p1, %r1, %r2;
	@%p1 bra 	$L__BB3_3;
	cvta.to.global.u64 	%rd4, %rd1;
	cvta.to.global.u64 	%rd5, %rd2;
	mul.wide.s32 	%rd6, %r1, 4;
	add.s64 	%rd7, %rd4, %rd6;
	ld.global.f32 	%f2, [%rd7];
	add.s64 	%rd8, %rd5, %rd6;
	ld.global.f32 	%f3, [%rd8];
	sub.f32 	%f4, %f2, %f3;
	abs.f32 	%f5, %f4;
	setp.leu.f32 	%p2, %f5, %f1;
	@%p2 bra 	$L__BB3_3;
	cvta.to.global.u64 	%rd9, %rd3;
	mov.b16 	%rs1, 1;
	st.global.u8 	[%rd9], %rs1;
$L__BB3_3:
	ret;

}
	// .globl	_Z6offsetPiS_ii
.visible .entry _Z6offsetPiS_ii(
	.param .u64 .ptr .align 1 _Z6offsetPiS_ii_param_0,
	.param .u64 .ptr .align 1 _Z6offsetPiS_ii_param_1,
	.param .u32 _Z6offsetPiS_ii_param_2,
	.param .u32 _Z6offsetPiS_ii_param_3
)
{
	.reg .pred 	%p<2>;
	.reg .b32 	%r<10>;
	.reg .b64 	%rd<9>;

	ld.param.u64 	%rd1, [_Z6offsetPiS_ii_param_0];
	ld.param.u64 	%rd2, [_Z6offsetPiS_ii_param_1];
	ld.param.u32 	%r3, [_Z6offsetPiS_ii_param_2];
	ld.param.u32 	%r2, [_Z6offsetPiS_ii_param_3];
	mov.u32 	%r4, %ntid.x;
	mov.u32 	%r5, %ctaid.x;
	mov.u32 	%r6, %tid.x;
	mad.lo.s32 	%r1, %r4, %r5, %r6;
	div.s32 	%r7, %r3, %r2;
	setp.ge.s32 	%p1, %r1, %r7;
	@%p1 bra 	$L__BB4_2;
	cvta.to.global.u64 	%rd3, %rd2;
	cvta.to.global.u64 	%rd4, %rd1;
	mul.lo.s32 	%r8, %r2, %r1;
	mul.wide.s32 	%rd5, %r8, 4;
	add.s64 	%rd6, %rd3, %rd5;
	ld.global.u32 	%r9, [%rd6];
	mul.wide.s32 	%rd7, %r1, 4;
	add.s64 	%rd8, %rd4, %rd7;
	st.global.u32 	[%rd8], %r9;
$L__BB4_2:
	ret;

}
	// .globl	_Z6jacobiiPiS_iPfS_iS0_S0_iS0_iiS0_S_
.visible .entry _Z6jacobiiPiS_iPfS_iS0_S0_iS0_iiS0_S_(
	.param .u32 _Z6jacobiiPiS_iPfS_iS0_S0_iS0_iiS0_S__param_0,
	.param .u64 .ptr .align 1 _Z6jacobiiPiS_iPfS_iS0_S0_iS0_iiS0_S__param_1,
	.param .u64 .ptr .align 1 _Z6jacobiiPiS_iPfS_iS0_S0_iS0_iiS0_S__param_2,
	.param .u32 _Z6jacobiiPiS_iPfS_iS0_S0_iS0_iiS0_S__param_3,
	.param .u64 .ptr .align 1 _Z6jacobiiPiS_iPfS_iS0_S0_iS0_iiS0_S__param_4,
	.param .u64 .ptr .align 1 _Z6jacobiiPiS_iPfS_iS0_S0_iS0_iiS0_S__param_5,
	.param .u32 _Z6jacobiiPiS_iPfS_iS0_S0_iS0_iiS0_S__param_6,
	.param .u64 .ptr .align 1 _Z6jacobiiPiS_iPfS_iS0_S0_iS0_iiS0_S__param_7,
	.param .u64 .ptr .align 1 _Z6jacobiiPiS_iPfS_iS0_S0_iS0_iiS0_S__param_8,
	.param .u32 _Z6jacobiiPiS_iPfS_iS0_S0_iS0_iiS0_S__param_9,
	.param .u64 .ptr .align 1 _Z6jacobiiPiS_iPfS_iS0_S0_iS0_iiS0_S__param_10,
	.param .u32 _Z6jacobiiPiS_iPfS_iS0_S0_iS0_iiS0_S__param_11,
	.param .u32 _Z6jacobiiPiS_iPfS_iS0_S0_iS0_iiS0_S__param_12,
	.param .u64 .ptr .align 1 _Z6jacobiiPiS_iPfS_iS0_S0_iS0_iiS0_S__param_13,
	.param .u64 .ptr .align 1 _Z6jacobiiPiS_iPfS_iS0_S0_iS0_iiS0_S__param_14
)
{
	.reg .pred 	%p<22>;
	.reg .b32 	%r<81>;
	.reg .b32 	%f<72>;
	.reg .b64 	%rd<60>;

	ld.param.u32 	%r43, [_Z6jacobiiPiS_iPfS_iS0_S0_iS0_iiS0_S__param_0];
	ld.param.u32 	%r44, [_Z6jacobiiPiS_iPfS_iS0_S0_iS0_iiS0_S__param_3];
	ld.param.u64 	%rd21, [_Z6jacobiiPiS_iPfS_iS0_S0_iS0_iiS0_S__param_4];
	ld.param.u64 	%rd19, [_Z6jacobiiPiS_iPfS_iS0_S0_iS0_iiS0_S__param_5];
	ld.param.u64 	%rd22, [_Z6jacobiiPiS_iPfS_iS0_S0_iS0_iiS0_S__param_7];
	ld.param.u64 	%rd20, [_Z6jacobiiPiS_iPfS_iS0_S0_iS0_iiS0_S__param_8];
	ld.param.u32 	%r45, [_Z6jacobiiPiS_iPfS_iS0_S0_iS0_iiS0_S__param_9];
	ld.param.u64 	%rd23, [_Z6jacobiiPiS_iPfS_iS0_S0_iS0_iiS0_S__param_10];
	ld.param.u32 	%r46, [_Z6jacobiiPiS_iPfS_iS0_S0_iS0_iiS0_S__param_12];
	ld.param.u64 	%rd24, [_Z6jacobiiPiS_iPfS_iS0_S0_iS0_iiS0_S__param_13];
	ld.param.u64 	%rd25, [_Z6jacobiiPiS_iPfS_iS0_S0_iS0_iiS0_S__param_14];
	cvta.to.global.u64 	%rd1, %rd21;
	cvta.to.global.u64 	%rd2, %rd23;
	cvta.to.global.u64 	%rd3, %rd22;
	cvta.to.global.u64 	%rd4, %rd25;
	cvta.to.global.u64 	%rd5, %rd24;
	mov.u32 	%r47, %ntid.x;
	mov.u32 	%r48, %ctaid.x;
	mov.u32 	%r49, %tid.x;
	mad.lo.s32 	%r1, %r47, %r48, %r49;
	setp.ge.s32 	%p3, %r1, %r43;
	@%p3 bra 	$L__BB5_38;
	setp.lt.s32 	%p5, %r44, 1;
	mov.pred 	%p21, -1;
	mov.b32 	%r63, 0;
	@%p5 bra 	$L__BB5_5;
	ld.param.u64 	%rd57, [_Z6jacobiiPiS_iPfS_iS0_S0_iS0_iiS0_S__param_1];
	cvta.to.global.u64 	%rd6, %rd57;
	mov.b32 	%r62, 0;
$L__BB5_3:
	mul.wide.u32 	%rd26, %r62, 4;
	add.s64 	%rd27, %rd6, %rd26;
	ld.global.u32 	%r52, [%rd27];
	setp.ne.s32 	%p21, %r52, %r1;
	setp.ge.s32 	%p6, %r52, %r1;
	mov.u32 	%r63, %r62;
	@%p6 bra 	$L__BB5_5;
	add.s32 	%r62, %r62, 1;
	setp.ne.s32 	%p7, %r62, %r44;
	mov.u32 	%r63, %r44;
	@%p7 bra 	$L__BB5_3;
$L__BB5_5:
	cvta.to.global.u64 	%rd28, %rd20;
	mul.wide.s32 	%rd29, %r1, 4;
	add.s64 	%rd7, %rd28, %rd29;
	mov.b32 	%r53, 0;
	st.global.u32 	[%rd7], %r53;
	@%p21 bra 	$L__BB5_30;
	mul.lo.s32 	%r5, %r63, %r46;
	add.s32 	%r6, %r5, %r46;
	setp.lt.s32 	%p8, %r46, 1;
	mov.b64 	%rd58, 0;
	mov.f32 	%f62, 0f00000000;
	@%p8 bra 	$L__BB5_29;
	add.s64 	%rd8, %rd2, %rd29;
	add.s32 	%r56, %r5, 1;
	max.s32 	%r7, %r6, %r56;
	sub.s32 	%r57, %r7, %r5;
	and.b32  	%r8, %r57, 3;
	setp.eq.s32 	%p9, %r8, 0;
	mov.f32 	%f62, 0f00000000;
	mov.u32 	%r68, %r5;
	@%p9 bra 	$L__BB5_13;
	neg.s32 	%r64, %r8;
	mov.f32 	%f62, 0f00000000;
	mov.u32 	%r68, %r5;
$L__BB5_9:
	.pragma "nounroll";
	mul.wide.s32 	%rd9, %r68, 4;
	add.s64 	%rd32, %rd4, %rd9;
	ld.global.u32 	%r13, [%rd32];
	setp.eq.s32 	%p10, %r1, %r13;
	@%p10 bra 	$L__BB5_11;
	add.s64 	%rd33, %rd5, %rd9;
	ld.global.f32 	%f29, [%rd33];
	mul.wide.s32 	%rd34, %r13, 4;
	add.s64 	%rd35, %rd3, %rd34;
	ld.global.f32 	%f30, [%rd35];
	mul.f32 	%f31, %f29, %f30;
	sub.f32 	%f62, %f62, %f31;
	bra.uni 	$L__BB5_12;
$L__BB5_11:
	ld.global.f32 	%f32, [%rd8];
	add.f32 	%f62, %f32, %f62;
	mov.u32 	%r72, %r68;
$L__BB5_12:
	st.global.f32 	[%rd7], %f62;
	add.s32 	%r68, %r68, 1;
	add.s32 	%r64, %r64, 1;
	setp.ne.s32 	%p11, %r64, 0;
	@%p11 bra 	$L__BB5_9;
$L__BB5_13:
	sub.s32 	%r59, %r5, %r7;
	setp.gt.u32 	%p12, %r59, -4;
	@%p12 bra 	$L__BB5_28;
	add.s32 	%r71, %r68, 1;
$L__BB5_15:
	add.s32 	%r23, %r71, -1;
	mul.wide.s32 	%rd36, %r23, 4;
	add.s64 	%rd10, %rd4, %rd36;
	ld.global.u32 	%r24, [%rd10];
	setp.eq.s32 	%p13, %r1, %r24;
	add.s64 	%rd11, %rd5, %rd36;
	@%p13 bra 	$L__BB5_17;
	ld.global.f32 	%f33, [%rd11];
	mul.wide.s32 	%rd37, %r24, 4;
	add.s64 	%rd38, %rd3, %rd37;
	ld.global.f32 	%f34, [%rd38];
	mul.f32 	%f35, %f33, %f34;
	sub.f32 	%f63, %f62, %f35;
	bra.uni 	$L__BB5_18;
$L__BB5_17:
	ld.global.f32 	%f36, [%rd8];
	add.f32 	%f63, %f36, %f62;
	mov.u32 	%r72, %r23;
$L__BB5_18:
	st.global.f32 	[%rd7], %f63;
	ld.global.u32 	%r26, [%rd10+4];
	setp.eq.s32 	%p14, %r1, %r26;
	@%p14 bra 	$L__BB5_20;
	ld.global.f32 	%f37, [%rd11+4];
	mul.wide.s32 	%rd39, %r26, 4;
	add.s64 	%rd40, %rd3, %rd39;
	ld.global.f32 	%f38, [%rd40];
	mul.f32 	%f39, %f37, %f38;
	sub.f32 	%f64, %f63, %f39;
	bra.uni 	$L__BB5_21;
$L__BB5_20:
	ld.global.f32 	%f40, [%rd8];
	add.f32 	%f64, %f40, %f63;
	mov.u32 	%r72, %r71;
$L__BB5_21:
	st.global.f32 	[%rd7], %f64;
	ld.global.u32 	%r28, [%rd10+8];
	setp.eq.s32 	%p15, %r1, %r28;
	@%p15 bra 	$L__BB5_23;
	ld.global.f32 	%f41, [%rd11+8];
	mul.wide.s32 	%rd41, %r28, 4;
	add.s64 	%rd42, %rd3, %rd41;
	ld.global.f32 	%f42, [%rd42];
	mul.f32 	%f43, %f41, %f42;
	sub.f32 	%f65, %f64, %f43;
	bra.uni 	$L__BB5_24;
$L__BB5_23:
	add.s32 	%r72, %r71, 1;
	ld.global.f32 	%f44, [%rd8];
	add.f32 	%f65, %f44, %f64;
$L__BB5_24:
	st.global.f32 	[%rd7], %f65;
	ld.global.u32 	%r31, [%rd10+12];
	setp.eq.s32 	%p16, %r1, %r31;
	@%p16 bra 	$L__BB5_26;
	ld.global.f32 	%f45, [%rd11+12];
	mul.wide.s32 	%rd43, %r31, 4;
	add.s64 	%rd44, %rd3, %rd43;
	ld.global.f32 	%f46, [%rd44];
	mul.f32 	%f47, %f45, %f46;
	sub.f32 	%f62, %f65, %f47;
	bra.uni 	$L__BB5_27;
$L__BB5_26:
	add.s32 	%r72, %r71, 2;
	ld.global.f32 	%f48, [%rd8];
	add.f32 	%f62, %f48, %f65;
$L__BB5_27:
	st.global.f32 	[%rd7], %f62;
	add.s32 	%r34, %r71, 4;
	add.s32 	%r60, %r71, 3;
	setp.lt.s32 	%p17, %r60, %r6;
	mov.u32 	%r71, %r34;
	@%p17 bra 	$L__BB5_15;
$L__BB5_28:
	cvt.s64.s32 	%rd58, %r72;
$L__BB5_29:
	shl.b64 	%rd45, %rd58, 2;
	add.s64 	%rd46, %rd5, %rd45;
	ld.global.f32 	%f49, [%rd46];
	div.rn.f32 	%f50, %f62, %f49;
	st.global.f32 	[%rd7], %f50;
	bra.uni 	$L__BB5_38;
$L__BB5_30:
	sub.s32 	%r78, %r1, %r63;
	setp.ge.s32 	%p18, %r78, %r45;
	mov.b64 	%rd59, 0;
	mov.f32 	%f69, 0f00000000;
	@%p18 bra 	$L__BB5_37;
	add.s64 	%rd14, %rd2, %rd29;
	sub.s32 	%r37, %r43, %r44;
	cvta.to.global.u64 	%rd15, %rd19;
	mov.f32 	%f69, 0f00000000;
$L__BB5_32:
	mul.wide.s32 	%rd49, %r78, 4;
	add.s64 	%rd50, %rd15, %rd49;
	ld.global.u32 	%r40, [%rd50];
	setp.eq.s32 	%p19, %r1, %r40;
	@%p19 bra 	$L__BB5_34;
	add.s64 	%rd52, %rd1, %rd49;
	ld.global.f32 	%f53, [%rd52];
	mul.wide.s32 	%rd53, %r40, 4;
	add.s64 	%rd54, %rd3, %rd53;
	ld.global.f32 	%f54, [%rd54];
	mul.f32 	%f55, %f53, %f54;
	sub.f32 	%f69, %f69, %f55;
	bra.uni 	$L__BB5_35;
$L__BB5_34:
	ld.global.f32 	%f56, [%rd14];
	add.f32 	%f69, %f56, %f69;
	mov.u32 	%r79, %r78;
$L__BB5_35:
	st.global.f32 	[%rd7], %f69;
	add.s32 	%r78, %r37, %r78;
	setp.lt.s32 	%p20, %r78, %r45;
	@%p20 bra 	$L__BB5_32;
	cvt.s64.s32 	%rd59, %r79;
$L__BB5_37:
	shl.b64 	%rd55, %rd59, 2;
	add.s64 	%rd56, %rd1, %rd55;
	ld.global.f32 	%f57, [%rd56];
	div.rn.f32 	%f58, %f69, %f57;
	st.global.f32 	[%rd7], %f58;
$L__BB5_38:
	ret;

}


// ===== COMPILED SASS (sm_100) =====

	.target	sm_100

	.elftype	@"ET_EXEC"


//--------------------- .note.nv.tkinfo           --------------------------
	.section	.note.nv.tkinfo,"",@"SHT_NOTE"
	.sectionflags	@"SHF_NOTE_NV_TKINFO"
	.tkinfo
        /*0018*/ 	.word	0x00000002
        /*0030*/ 	.string	""
        /*0030*/ 	.string	"ptxas"
        /*0030*/ 	.string	"Cuda compilation tools, release 13.0, V13.0.88"
        /*0030*/ 	.string	"Build cuda_13.0.r13.0/compiler.36424714_0"
        /*0030*/ 	.string	"-arch sm_100 -m 64 "



//--------------------- .note.nv.cuinfo           --------------------------
	.section	.note.nv.cuinfo,"",@"SHT_NOTE"
	.sectionflags	@"SHF_NOTE_NV_CUINFO"
        /*0018*/ 	.short	0x0002
        /*001a*/ 	.short	0x0064
        /*001c*/ 	.short	0x0082
	.zero		2


//--------------------- .nv.info                  --------------------------
	.section	.nv.info,"",@"SHT_CUDA_INFO"
	.align	4


	//----- nvinfo : EIATTR_REGCOUNT
	.align		4
        /*0000*/ 	.byte	0x04, 0x2f
        /*0002*/ 	.short	(.L_1 - .L_0)
	.align		4
.L_0:
        /*0004*/ 	.word	index@(_Z18matrix_vector_multiPiS_iPfS_iS0_S0_iS0_iiS0_S_)
        /*0008*/ 	.word	0x00000018


	//----- nvinfo : EIATTR_FRAME_SIZE
	.align		4
.L_1:
        /*000c*/ 	.byte	0x04, 0x11
        /*000e*/ 	.short	(.L_3 - .L_2)
	.align		4
.L_2:
        /*0010*/ 	.word	index@(_Z18matrix_vector_multiPiS_iPfS_iS0_S0_iS0_iiS0_S_)
        /*0014*/ 	.word	0x00000000


	//----- nvinfo : EIATTR_REGCOUNT
	.align		4
.L_3:
        /*0018*/ 	.byte	0x04, 0x2f
        /*001a*/ 	.short	(.L_5 - .L_4)
	.align		4
.L_4:
        /*001c*/ 	.word	index@(_Z21init_vector_with_zeroiPf)
        /*0020*/ 	.word	0x00000008


	//----- nvinfo : EIATTR_FRAME_SIZE
	.align		4
.L_5:
        /*0024*/ 	.byte	0x04, 0x11
        /*0026*/ 	.short	(.L_7 - .L_6)
	.align		4
.L_6:
        /*0028*/ 	.word	index@(_Z21init_vector_with_zeroiPf)
        /*002c*/ 	.word	0x00000000


	//----- nvinfo : EIATTR_REGCOUNT
	.align		4
.L_7:
        /*0030*/ 	.byte	0x04, 0x2f
        /*0032*/ 	.short	(.L_9 - .L_8)
	.align		4
.L_8:
        /*0034*/ 	.word	index@(_Z10copyMemoryiPfS_)
        /*0038*/ 	.word	0x0000000a


	//----- nvinfo : EIATTR_FRAME_SIZE
	.align		4
.L_9:
        /*003c*/ 	.byte	0x04, 0x11
        /*003e*/ 	.short	(.L_11 - .L_10)
	.align		4
.L_10:
        /*0040*/ 	.word	index@(_Z10copyMemoryiPfS_)
        /*0044*/ 	.word	0x00000000


	//----- nvinfo : EIATTR_REGCOUNT
	.align		4
.L_11:
        /*0048*/ 	.byte	0x04, 0x2f
        /*004a*/ 	.short	(.L_13 - .L_12)
	.align		4
.L_12:
        /*004c*/ 	.word	index@(_Z15check_iterationifPfS_Pb)
        /*0050*/ 	.word	0x0000000a


	//----- nvinfo : EIATTR_FRAME_SIZE
	.align		4
.L_13:
        /*0054*/ 	.byte	0x04, 0x11
        /*0056*/ 	.short	(.L_15 - .L_14)
	.align		4
.L_14:
        /*0058*/ 	.word	index@(_Z15check_iterationifPfS_Pb)
        /*005c*/ 	.word	0x00000000


	//----- nvinfo : EIATTR_REGCOUNT
	.align		4
.L_15:
        /*0060*/ 	.byte	0x04, 0x2f
        /*0062*/ 	.short	(.L_17 - .L_16)
	.align		4
.L_16:
        /*0064*/ 	.word	index@(_Z6offsetPiS_ii)
        /*0068*/ 	.word	0x0000000c


	//----- nvinfo : EIATTR_FRAME_SIZE
	.align		4
.L_17:
        /*006c*/ 	.byte	0x04, 0x11
        /*006e*/ 	.short	(.L_19 - .L_18)
	.align		4
.L_18:
        /*0070*/ 	.word	index@(_Z6offsetPiS_ii)
        /*0074*/ 	.word	0x00000000


	//----- nvinfo : EIATTR_REGCOUNT
	.align		4
.L_19:
        /*0078*/ 	.byte	0x04, 0x2f
        /*007a*/ 	.short	(.L_21 - .L_20)
	.align		4
.L_20:
        /*007c*/ 	.word	index@(_Z6jacobiiPiS_iPfS_iS0_S0_iS0_iiS0_S_)
        /*0080*/ 	.word	0x00000018


	//----- nvinfo : EIATTR_FRAME_SIZE
	.align		4
.L_21:
        /*0084*/ 	.byte	0x04, 0x11
        /*0086*/ 	.short	(.L_23 - .L_22)
	.align		4
.L_22:
        /*0088*/ 	.word	index@($__internal_0_$__cuda_sm3x_div_rn_noftz_f32_slowpath)
        /*008c*/ 	.word	0x00000000


	//----- nvinfo : EIATTR_FRAME_SIZE
	.align		4
.L_23:
        /*0090*/ 	.byte	0x04, 0x11
        /*0092*/ 	.short	(.L_25 - .L_24)
	.align		4
.L_24:
        /*0094*/ 	.word	index@(_Z6jacobiiPiS_iPfS_iS0_S0_iS0_iiS0_S_)
        /*0098*/ 	.word	0x00000000


	//----- nvinfo : EIATTR_MIN_STACK_SIZE
	.align		4
.L_25:
        /*009c*/ 	.byte	0x04, 0x12
        /*009e*/ 	.short	(.L_27 - .L_26)
	.align		4
.L_26:
        /*00a0*/ 	.word	index@(_Z6jacobiiPiS_iPfS_iS0_S0_iS0_iiS0_S_)
        /*00a4*/ 	.word	0x00000000


	//----- nvinfo : EIATTR_MIN_STACK_SIZE
	.align		4
.L_27:
        /*00a8*/ 	.byte	0x04, 0x12
        /*00aa*/ 	.short	(.L_29 - .L_28)
	.align		4
.L_28:
        /*00ac*/ 	.word	index@(_Z6offsetPiS_ii)
        /*00b0*/ 	.word	0x00000000


	//----- nvinfo : EIATTR_MIN_STACK_SIZE
	.align		4
.L_29:
        /*00b4*/ 	.byte	0x04, 0x12
        /*00b6*/ 	.short	(.L_31 - .L_30)
	.align		4
.L_30:
        /*00b8*/ 	.word	index@(_Z15check_iterationifPfS_Pb)
        /*00bc*/ 	.word	0x00000000


	//----- nvinfo : EIATTR_MIN_STACK_SIZE
	.align		4
.L_31:
        /*00c0*/ 	.byte	0x04, 0x12
        /*00c2*/ 	.short	(.L_33 - .L_32)
	.align		4
.L_32:
        /*00c4*/ 	.word	index@(_Z10copyMemoryiPfS_)
        /*00c8*/ 	.word	0x00000000


	//----- nvinfo : EIATTR_MIN_STACK_SIZE
	.align		4
.L_33:
        /*00cc*/ 	.byte	0x04, 0x12
        /*00ce*/ 	.short	(.L_35 - .L_34)
	.align		4
.L_34:
        /*00d0*/ 	.word	index@(_Z21init_vector_with_zeroiPf)
        /*00d4*/ 	.word	0x00000000


	//----- nvinfo : EIATTR_MIN_STACK_SIZE
	.align		4
.L_35:
        /*00d8*/ 	.byte	0x04, 0x12
        /*00da*/ 	.short	(.L_37 - .L_36)
	.align		4
.L_36:
        /*00dc*/ 	.word	index@(_Z18matrix_vector_multiPiS_iPfS_iS0_S0_iS0_iiS0_S_)
        /*00e0*/ 	.word	0x00000000
.L_37:


//--------------------- .nv.compat                --------------------------
	.section	.nv.compat,"",@"SHT_CUDA_COMPAT_INFO"
	.align	4
        /*0000*/ 	.byte	0x02, 0x09, 0x00, 0x00, 0x02, 0x02, 0x01, 0x00, 0x02, 0x05, 0x05, 0x00, 0x03, 0x07, 0x01, 0x01
        /*0010*/ 	.byte	0x02, 0x03, 0x00, 0x00, 0x02, 0x06, 0x01, 0x00, 0x04, 0x0b, 0x08, 0x00, 0x01, 0x00, 0x00, 0x00
        /*0020*/ 	.byte	0x00, 0x00, 0x00, 0x00


//--------------------- .nv.info._Z6jacobiiPiS_iPfS_iS0_S0_iS0_iiS0_S_ --------------------------
	.section	.nv.info._Z6jacobiiPiS_iPfS_iS0_S0_iS0_iiS0_S_,"",@"SHT_CUDA_INFO"
	.sectionflags	@""
	.align	4


	//----- nvinfo : EIATTR_CUDA_API_VERSION
	.align		4
        /*0000*/ 	.byte	0x04, 0x37
        /*0002*/ 	.short	(.L_39 - .L_38)
.L_38:
        /*0004*/ 	.word	0x00000082


	//----- nvinfo : EIATTR_KPARAM_INFO
	.align		4
.L_39:
        /*0008*/ 	.byte	0x04, 0x17
        /*000a*/ 	.short	(.L_41 - .L_40)
.L_40:
        /*000c*/ 	.word	0x00000000
        /*0010*/ 	.short	0x000e
        /*0012*/ 	.short	0x0068
        /*0014*/ 	.byte	0x00, 0xf5, 0x21, 0x00


	//----- nvinfo : EIATTR_KPARAM_INFO
	.align		4
.L_41:
        /*0018*/ 	.byte	0x04, 0x17
        /*001a*/ 	.short	(.L_43 - .L_42)
.L_42:
        /*001c*/ 	.word	0x00000000
        /*0020*/ 	.short	0x000d
        /*0022*/ 	.short	0x0060
        /*0024*/ 	.byte	0x00, 0xf5, 0x21, 0x00


	//----- nvinfo : EIATTR_KPARAM_INFO
	.align		4
.L_43:
        /*0028*/ 	.byte	0x04, 0x17
        /*002a*/ 	.short	(.L_45 - .L_44)
.L_44:
        /*002c*/ 	.word	0x00000000
        /*0030*/ 	.short	0x000c
        /*0032*/ 	.short	0x005c
        /*0034*/ 	.byte	0x00, 0xf0, 0x11, 0x00


	//----- nvinfo : EIATTR_KPARAM_INFO
	.align		4
.L_45:
        /*0038*/ 	.byte	0x04, 0x17
        /*003a*/ 	.short	(.L_47 - .L_46)
.L_46:
        /*003c*/ 	.word	0x00000000
        /*0040*/ 	.short	0x000b
        /*0042*/ 	.short	0x0058
        /*0044*/ 	.byte	0x00, 0xf0, 0x11, 0x00


	//----- nvinfo : EIATTR_KPARAM_INFO
	.align		4
.L_47:
        /*0048*/ 	.byte	0x04, 0x17
        /*004a*/ 	.short	(.L_49 - .L_48)
.L_48:
        /*004c*/ 	.word	0x00000000
        /*0050*/ 	.short	0x000a
        /*0052*/ 	.short	0x0050
        /*0054*/ 	.byte	0x00, 0xf5, 0x21, 0x00


	//----- nvinfo : EIATTR_KPARAM_INFO
	.align		4
.L_49:
        /*0058*/ 	.byte	0x04, 0x17
        /*005a*/ 	.short	(.L_51 - .L_50)
.L_50:
        /*005c*/ 	.word	0x00000000
        /*0060*/ 	.short	0x0009
        /*0062*/ 	.short	0x0048
        /*0064*/ 	.byte	0x00, 0xf0, 0x11, 0x00


	//----- nvinfo : EIATTR_KPARAM_INFO
	.align		4
.L_51:
        /*0068*/ 	.byte	0x04, 0x17
        /*006a*/ 	.short	(.L_53 - .L_52)
.L_52:
        /*006c*/ 	.word	0x00000000
        /*0070*/ 	.short	0x0008
        /*0072*/ 	.short	0x0040
        /*0074*/ 	.byte	0x00, 0xf5, 0x21, 0x00


	//----- nvinfo : EIATTR_KPARAM_INFO
	.align		4
.L_53:
        /*0078*/ 	.byte	0x04, 0x17
        /*007a*/ 	.short	(.L_55 - .L_54)
.L_54:
        /*007c*/ 	.word	0x00000000
        /*0080*/ 	.short	0x0007
        /*0082*/ 	.short	0x0038
        /*0084*/ 	.byte	0x00, 0xf5, 0x21, 0x00


	//----- nvinfo : EIATTR_KPARAM_INFO
	.align		4
.L_55:
        /*0088*/ 	.byte	0x04, 0x17
        /*008a*/ 	.short	(.L_57 - .L_56)
.L_56:
        /*008c*/ 	.word	0x00000000
        /*0090*/ 	.short	0x0006
        /*0092*/ 	.short	0x0030
        /*0094*/ 	.byte	0x00, 0xf0, 0x11, 0x00


	//----- nvinfo : EIATTR_KPARAM_INFO
	.align		4
.L_57:
        /*0098*/ 	.byte	0x04, 0x17
        /*009a*/ 	.short	(.L_59 - .L_58)
.L_58:
        /*009c*/ 	.word	0x00000000
        /*00a0*/ 	.short	0x0005
        /*00a2*/ 	.short	0x0028
        /*00a4*/ 	.byte	0x00, 0xf5, 0x21, 0x00


	//----- nvinfo : EIATTR_KPARAM_INFO
	.align		4
.L_59:
        /*00a8*/ 	.byte	0x04, 0x17
        /*00aa*/ 	.short	(.L_61 - .L_60)
.L_60:
        /*00ac*/ 	.word	0x00000000
        /*00b0*/ 	.short	0x0004
        /*00b2*/ 	.short	0x0020
        /*00b4*/ 	.byte	0x00, 0xf5, 0x21, 0x00


	//----- nvinfo : EIATTR_KPARAM_INFO
	.align		4
.L_61:
        /*00b8*/ 	.byte	0x04, 0x17
        /*00ba*/ 	.short	(.L_63 - .L_62)
.L_62:
        /*00bc*/ 	.word	0x00000000
        /*00c0*/ 	.short	0x0003
        /*00c2*/ 	.short	0x0018
        /*00c4*/ 	.byte	0x00, 0xf0, 0x11, 0x00


	//----- nvinfo : EIATTR_KPARAM_INFO
	.align		4
.L_63:
        /*00c8*/ 	.byte	0x04, 0x17
        /*00ca*/ 	.short	(.L_65 - .L_64)
.L_64:
        /*00cc*/ 	.word	0x00000000
        /*00d0*/ 	.short	0x0002
        /*00d2*/ 	.short	0x0010
        /*00d4*/ 	.byte	0x00, 0xf5, 0x21, 0x00


	//----- nvinfo : EIATTR_KPARAM_INFO
	.align		4
.L_65:
        /*00d8*/ 	.byte	0x04, 0x17
        /*00da*/ 	.short	(.L_67 - .L_66)
.L_66:
        /*00dc*/ 	.word	0x00000000
        /*00e0*/ 	.short	0x0001
        /*00e2*/ 	.short	0x0008
        /*00e4*/ 	.byte	0x00, 0xf5, 0x21, 0x00


	//----- nvinfo : EIATTR_KPARAM_INFO
	.align		4
.L_67:
        /*00e8*/ 	.byte	0x04, 0x17
        /*00ea*/ 	.short	(.L_69 - .L_68)
.L_68:
        /*00ec*/ 	.word	0x00000000
        /*00f0*/ 	.short	0x0000
        /*00f2*/ 	.short	0x0000
        /*00f4*/ 	.byte	0x00, 0xf0, 0x11, 0x00


	//----- nvinfo : EIATTR_SPARSE_MMA_MASK
	.align		4
.L_69:
        /*00f8*/ 	.byte	0x03, 0x50
        /*00fa*/ 	.short	0x0000


	//----- nvinfo : EIATTR_MAXREG_COUNT
	.align		4
        /*00fc*/ 	.byte	0x03, 0x1b
        /*00fe*/ 	.short	0x00ff


	//----- nvinfo : EIATTR_MERCURY_ISA_VERSION
	.align		4
        /*0100*/ 	.byte	0x03, 0x5f
        /*0102*/ 	.short	0x0101


	//----- nvinfo : EIATTR_VRC_CTA_INIT_COUNT
	.align		4
        /*0104*/ 	.byte	0x02, 0x4a
	.zero		1
	.zero		1


	//----- nvinfo : EIATTR_EXIT_INSTR_OFFSETS
	.align		4
        /*0108*/ 	.byte	0x04, 0x1c
        /*010a*/ 	.short	(.L_71 - .L_70)


	//   ....[0]....
.L_70:
        /*010c*/ 	.word	0x00000070


	//   ....[1]....
        /*0110*/ 	.word	0x00000990


	//   ....[2]....
        /*0114*/ 	.word	0x00000d20


	//----- nvinfo : EIATTR_CRS_STACK_SIZE
	.align		4
.L_71:
        /*0118*/ 	.byte	0x04, 0x1e
        /*011a*/ 	.short	(.L_73 - .L_72)
.L_72:
        /*011c*/ 	.word	0x00000000


	//----- nvinfo : EIATTR_CBANK_PARAM_SIZE
	.align		4
.L_73:
        /*0120*/ 	.byte	0x03, 0x19
        /*0122*/ 	.short	0x0070


	//----- nvinfo : EIATTR_PARAM_CBANK
	.align		4
        /*0124*/ 	.byte	0x04, 0x0a
        /*0126*/ 	.short	(.L_75 - .L_74)
	.align		4
.L_74:
        /*0128*/ 	.word	index@(.nv.constant0._Z6jacobiiPiS_iPfS_iS0_S0_iS0_iiS0_S_)
        /*012c*/ 	.short	0x0380
        /*012e*/ 	.short	0x0070


	//----- nvinfo : EIATTR_SW_WAR
	.align		4
.L_75:
        /*0130*/ 	.byte	0x04, 0x36
        /*0132*/ 	.short	(.L_77 - .L_76)
.L_76:
        /*0134*/ 	.word	0x00000008
.L_77:


//--------------------- .nv.info._Z6offsetPiS_ii  --------------------------
	.section	.nv.info._Z6offsetPiS_ii,"",@"SHT_CUDA_INFO"
	.sectionflags	@""
	.align	4


	//----- nvinfo : EIATTR_CUDA_API_VERSION
	.align		4
        /*0000*/ 	.byte	0x04, 0x37
        /*0002*/ 	.short	(.L_79 - .L_78)
.L_78:
        /*0004*/ 	.word	0x00000082


	//----- nvinfo : EIATTR_KPARAM_INFO
	.align		4
.L_79:
        /*0008*/ 	.byte	0x04, 0x17
        /*000a*/ 	.short	(.L_81 - .L_80)
.L_80:
        /*000c*/ 	.word	0x00000000
        /*0010*/ 	.short	0x0003
        /*0012*/ 	.short	0x0014
        /*0014*/ 	.byte	0x00, 0xf0, 0x11, 0x00


	//----- nvinfo : EIATTR_KPARAM_INFO
	.align		4
.L_81:
        /*0018*/ 	.byte	0x04, 0x17
        /*001a*/ 	.short	(.L_83 - .L_82)
.L_82:
        /*001c*/ 	.word	0x00000000
        /*0020*/ 	.short	0x0002
        /*0022*/ 	.short	0x0010
        /*0024*/ 	.byte	0x00, 0xf0, 0x11, 0x00


	//----- nvinfo : EIATTR_KPARAM_INFO
	.align		4
.L_83:
        /*0028*/ 	.byte	0x04, 0x17
        /*002a*/ 	.short	(.L_85 - .L_84)
.L_84:
        /*002c*/ 	.word	0x00000000
        /*0030*/ 	.short	0x0001
        /*0032*/ 	.short	0x0008
        /*0034*/ 	.byte	0x00, 0xf5, 0x21, 0x00


	//----- nvinfo : EIATTR_KPARAM_INFO
	.align		4
.L_85:
        /*0038*/ 	.byte	0x04, 0x17
        /*003a*/ 	.short	(.L_87 - .L_86)
.L_86:
        /*003c*/ 	.word	0x00000000
        /*0040*/ 	.short	0x0000
        /*0042*/ 	.short	0x0000
        /*0044*/ 	.byte	0x00, 0xf5, 0x21, 0x00


	//----- nvinfo : EIATTR_SPARSE_MMA_MASK
	.align		4
.L_87:
        /*0048*/ 	.byte	0x03, 0x50
        /*004a*/ 	.short	0x0000


	//----- nvinfo : EIATTR_MAXREG_COUNT
	.align		4
        /*004c*/ 	.byte	0x03, 0x1b
        /*004e*/ 	.short	0x00ff


	//----- nvinfo : EIATTR_MERCURY_ISA_VERSION
	.align		4
        /*0050*/ 	.byte	0x03, 0x5f
        /*0052*/ 	.short	0x0101


	//----- nvinfo : EIATTR_VRC_CTA_INIT_COUNT
	.align		4
        /*0054*/ 	.byte	0x02, 0x4a
	.zero		1
	.zero		1


	//----- nvinfo : EIATTR_EXIT_INSTR_OFFSETS
	.align		4
        /*0058*/ 	.byte	0x04, 0x1c
        /*005a*/ 	.short	(.L_89 - .L_88)


	//   ....[0]....
.L_88:
        /*005c*/ 	.word	0x000001e0


	//   ....[1]....
        /*0060*/ 	.word	0x00000270


	//----- nvinfo : EIATTR_CBANK_PARAM_SIZE
	.align		4
.L_89:
        /*0064*/ 	.byte	0x03, 0x19
        /*0066*/ 	.short	0x0018


	//----- nvinfo : EIATTR_PARAM_CBANK
	.align		4
        /*0068*/ 	.byte	0x04, 0x0a
        /*006a*/ 	.short	(.L_91 - .L_90)
	.align		4
.L_90:
        /*006c*/ 	.word	index@(.nv.constant0._Z6offsetPiS_ii)
        /*0070*/ 	.short	0x0380
        /*0072*/ 	.short	0x0018


	//----- nvinfo : EIATTR_SW_WAR
	.align		4
.L_91:
        /*0074*/ 	.byte	0x04, 0x36
        /*0076*/ 	.short	(.L_93 - .L_92)
.L_92:
        /*0078*/ 	.word	0x00000008
.L_93:


//--------------------- .nv.info._Z15check_iterationifPfS_Pb --------------------------
	.section	.nv.info._Z15check_iterationifPfS_Pb,"",@"SHT_CUDA_INFO"
	.sectionflags	@""
	.align	4


	//----- nvinfo : EIATTR_CUDA_API_VERSION
	.align		4
        /*0000*/ 	.byte	0x04, 0x37
        /*0002*/ 	.short	(.L_95 - .L_94)
.L_94:
        /*0004*/ 	.word	0x00000082


	//----- nvinfo : EIATTR_KPARAM_INFO
	.align		4
.L_95:
        /*0008*/ 	.byte	0x04, 0x17
        /*000a*/ 	.short	(.L_97 - .L_96)
.L_96:
        /*000c*/ 	.word	0x00000000
        /*0010*/ 	.short	0x0004
        /*0012*/ 	.short	0x0018
        /*0014*/ 	.byte	0x00, 0xf5, 0x21, 0x00


	//----- nvinfo : EIATTR_KPARAM_INFO
	.align		4
.L_97:
        /*0018*/ 	.byte	0x04, 0x17
        /*001a*/ 	.short	(.L_99 - .L_98)
.L_98:
        /*001c*/ 	.word	0x00000000
        /*0020*/ 	.short	0x0003
        /*0022*/ 	.short	0x0010
        /*0024*/ 	.byte	0x00, 0xf5, 0x21, 0x00


	//----- nvinfo : EIATTR_KPARAM_INFO
	.align		4
.L_99:
        /*0028*/ 	.byte	0x04, 0x17
        /*002a*/ 	.short	(.L_101 - .L_100)
.L_100:
        /*002c*/ 	.word	0x00000000
        /*0030*/ 	.short	0x0002
        /*0032*/ 	.short	0x0008
        /*0034*/ 	.byte	0x00, 0xf5, 0x21, 0x00


	//----- nvinfo : EIATTR_KPARAM_INFO
	.align		4
.L_101:
        /*0038*/ 	.byte	0x04, 0x17
        /*003a*/ 	.short	(.L_103 - .L_102)
.L_102:
        /*003c*/ 	.word	0x00000000
        /*0040*/ 	.short	0x0001
        /*0042*/ 	.short	0x0004
        /*0044*/ 	.byte	0x00, 0xf0, 0x11, 0x00


	//----- nvinfo : EIATTR_KPARAM_INFO
	.align		4
.L_103:
        /*0048*/ 	.byte	0x04, 0x17
        /*004a*/ 	.short	(.L_105 - .L_104)
.L_104:
        /*004c*/ 	.word	0x00000000
        /*0050*/ 	.short	0x0000
        /*0052*/ 	.short	0x0000
        /*0054*/ 	.byte	0x00, 0xf0, 0x11, 0x00


	//----- nvinfo : EIATTR_SPARSE_MMA_MASK
	.align		4
.L_105:
        /*0058*/ 	.byte	0x03, 0x50
        /*005a*/ 	.short	0x0000


	//----- nvinfo : EIATTR_MAXREG_COUNT
	.align		4
        /*005c*/ 	.byte	0x03, 0x1b
        /*005e*/ 	.short	0x00ff


	//----- nvinfo : EIATTR_MERCURY_ISA_VERSION
	.align		4
        /*0060*/ 	.byte	0x03, 0x5f
        /*0062*/ 	.short	0x0101


	//----- nvinfo : EIATTR_VRC_CTA_INIT_COUNT
	.align		4
        /*0064*/ 	.byte	0x02, 0x4a
	.zero		1
	.zero		1


	//----- nvinfo : EIATTR_EXIT_INSTR_OFFSETS
	.align		4
        /*0068*/ 	.byte	0x04, 0x1c
        /*006a*/ 	.short	(.L_107 - .L_106)


	//   ....[0]....
.L_106:
        /*006c*/ 	.word	0x00000070


	//   ....[1]....
        /*0070*/ 	.word	0x00000120


	//   ....[2]....
        /*0074*/ 	.word	0x00000160


	//----- nvinfo : EIATTR_CBANK_PARAM_SIZE
	.align		4
.L_107:
        /*0078*/ 	.byte	0x03, 0x19
        /*007a*/ 	.short	0x0020


	//----- nvinfo : EIATTR_PARAM_CBANK
	.align		4
        /*007c*/ 	.byte	0x04, 0x0a
        /*007e*/ 	.short	(.L_109 - .L_108)
	.align		4
.L_108:
        /*0080*/ 	.word	index@(.nv.constant0._Z15check_iterationifPfS_Pb)
        /*0084*/ 	.short	0x0380
        /*0086*/ 	.short	0x0020


	//----- nvinfo : EIATTR_SW_WAR
	.align		4
.L_109:
        /*0088*/ 	.byte	0x04, 0x36
        /*008a*/ 	.short	(.L_111 - .L_110)
.L_110:
        /*008c*/ 	.word	0x00000008
.L_111:


//--------------------- .nv.info._Z10copyMemoryiPfS_ --------------------------
	.section	.nv.info._Z10copyMemoryiPfS_,"",@"SHT_CUDA_INFO"
	.sectionflags	@""
	.align	4


	//----- nvinfo : EIATTR_CUDA_API_VERSION
	.align		4
        /*0000*/ 	.byte	0x04, 0x37
        /*0002*/ 	.short	(.L_113 - .L_112)
.L_112:
        /*0004*/ 	.word	0x00000082


	//----- nvinfo : EIATTR_KPARAM_INFO
	.align		4
.L_113:
        /*0008*/ 	.byte	0x04, 0x17
        /*000a*/ 	.short	(.L_115 - .L_114)
.L_114:
        /*000c*/ 	.word	0x00000000
        /*0010*/ 	.short	0x0002
        /*0012*/ 	.short	0x0010
        /*0014*/ 	.byte	0x00, 0xf5, 0x21, 0x00


	//----- nvinfo : EIATTR_KPARAM_INFO
	.align		4
.L_115:
        /*0018*/ 	.byte	0x04, 0x17
        /*001a*/ 	.short	(.L_117 - .L_116)
.L_116:
        /*001c*/ 	.word	0x00000000
        /*0020*/ 	.short	0x0001
        /*0022*/ 	.short	0x0008
        /*0024*/ 	.byte	0x00, 0xf5, 0x21, 0x00


	//----- nvinfo : EIATTR_KPARAM_INFO
	.align		4
.L_117:
        /*0028*/ 	.byte	0x04, 0x17
        /*002a*/ 	.short	(.L_119 - .L_118)
.L_118:
        /*002c*/ 	.word	0x00000000
        /*0030*/ 	.short	0x0000
        /*0032*/ 	.short	0x0000
        /*0034*/ 	.byte	0x00, 0xf0, 0x11, 0x00


	//----- nvinfo : EIATTR_SPARSE_MMA_MASK
	.align		4
.L_119:
        /*0038*/ 	.byte	0x03, 0x50
        /*003a*/ 	.short	0x0000


	//----- nvinfo : EIATTR_MAXREG_COUNT
	.align		4
        /*003c*/ 	.byte	0x03, 0x1b
        /*003e*/ 	.short	0x00ff


	//----- nvinfo : EIATTR_MERCURY_ISA_VERSION
	.align		4
        /*0040*/ 	.byte	0x03, 0x5f
        /*0042*/ 	.short	0x0101


	//----- nvinfo : EIATTR_VRC_CTA_INIT_COUNT
	.align		4
        /*0044*/ 	.byte	0x02, 0x4a
	.zero		1
	.zero		1


	//----- nvinfo : EIATTR_EXIT_INSTR_OFFSETS
	.align		4
        /*0048*/ 	.byte	0x04, 0x1c
        /*004a*/ 	.short	(.L_121 - .L_120)


	//   ....[0]....
.L_120:
        /*004c*/ 	.word	0x00000070


	//   ....[1]....
        /*0050*/ 	.word	0x000000f0


	//----- nvinfo : EIATTR_CBANK_PARAM_SIZE
	.align		4
.L_121:
        /*0054*/ 	.byte	0x03, 0x19
        /*0056*/ 	.short	0x0018


	//----- nvinfo : EIATTR_PARAM_CBANK
	.align		4
        /*0058*/ 	.byte	0x04, 0x0a
        /*005a*/ 	.short	(.L_123 - .L_122)
	.align		4
.L_122:
        /*005c*/ 	.word	index@(.nv.constant0._Z10copyMemoryiPfS_)
        /*0060*/ 	.short	0x0380
        /*0062*/ 	.short	0x0018


	//----- nvinfo : EIATTR_SW_WAR
	.align		4
.L_123:
        /*0064*/ 	.byte	0x04, 0x36
        /*0066*/ 	.short	(.L_125 - .L_124)
.L_124:
        /*0068*/ 	.word	0x00000008
.L_125:


//--------------------- .nv.info._Z21init_vector_with_zeroiPf --------------------------
	.section	.nv.info._Z21init_vector_with_zeroiPf,"",@"SHT_CUDA_INFO"
	.sectionflags	@""
	.align	4


	//----- nvinfo : EIATTR_CUDA_API_VERSION
	.align		4
        /*0000*/ 	.byte	0x04, 0x37
        /*0002*/ 	.short	(.L_127 - .L_126)
.L_126:
        /*0004*/ 	.word	0x00000082


	//----- nvinfo : EIATTR_KPARAM_INFO
	.align		4
.L_127:
        /*0008*/ 	.byte	0x04, 0x17
        /*000a*/ 	.short	(.L_129 - .L_128)
.L_128:
        /*000c*/ 	.word	0x00000000
        /*0010*/ 	.short	0x0001
        /*0012*/ 	.short	0x0008
        /*0014*/ 	.byte	0x00, 0xf5, 0x21, 0x00


	//----- nvinfo : EIATTR_KPARAM_INFO
	.align		4
.L_129:
        /*0018*/ 	.byte	0x04, 0x17
        /*001a*/ 	.short	(.L_131 - .L_130)
.L_130:
        /*001c*/ 	.word	0x00000000
        /*0020*/ 	.short	0x0000
        /*0022*/ 	.short	0x0000
        /*0024*/ 	.byte	0x00, 0xf0, 0x11, 0x00


	//----- nvinfo : EIATTR_SPARSE_MMA_MASK
	.align		4
.L_131:
        /*0028*/ 	.byte	0x03, 0x50
        /*002a*/ 	.short	0x0000


	//----- nvinfo : EIATTR_MAXREG_COUNT
	.align		4
        /*002c*/ 	.byte	0x03, 0x1b
        /*002e*/ 	.short	0x00ff


	//----- nvinfo : EIATTR_MERCURY_ISA_VERSION
	.align		4
        /*0030*/ 	.byte	0x03, 0x5f
        /*0032*/ 	.short	0x0101


	//----- nvinfo : EIATTR_VRC_CTA_INIT_COUNT
	.align		4
        /*0034*/ 	.byte	0x02, 0x4a
	.zero		1
	.zero		1


	//----- nvinfo : EIATTR_EXIT_INSTR_OFFSETS
	.align		4
        /*0038*/ 	.byte	0x04, 0x1c
        /*003a*/ 	.short	(.L_133 - .L_132)


	//   ....[0]....
.L_132:
        /*003c*/ 	.word	0x00000070


	//   ....[1]....
        /*0040*/ 	.word	0x000000c0


	//----- nvinfo : EIATTR_CBANK_PARAM_SIZE
	.align		4
.L_133:
        /*0044*/ 	.byte	0x03, 0x19
        /*0046*/ 	.short	0x0010


	//----- nvinfo : EIATTR_PARAM_CBANK
	.align		4
        /*0048*/ 	.byte	0x04, 0x0a
        /*004a*/ 	.short	(.L_135 - .L_134)
	.align		4
.L_134:
        /*004c*/ 	.word	index@(.nv.constant0._Z21init_vector_with_zeroiPf)
        /*0050*/ 	.short	0x0380
        /*0052*/ 	.short	0x0010


	//----- nvinfo : EIATTR_SW_WAR
	.align		4
.L_135:
        /*0054*/ 	.byte	0x04, 0x36
        /*0056*/ 	.short	(.L_137 - .L_136)
.L_136:
        /*0058*/ 	.word	0x00000008
.L_137:


//--------------------- .nv.info._Z18matrix_vector_multiPiS_iPfS_iS0_S0_iS0_iiS0_S_ --------------------------
	.section	.nv.info._Z18matrix_vector_multiPiS_iPfS_iS0_S0_iS0_iiS0_S_,"",@"SHT_CUDA_INFO"
	.sectionflags	@""
	.align	4


	//----- nvinfo : EIATTR_CUDA_API_VERSION
	.align		4
        /*0000*/ 	.byte	0x04, 0x37
        /*0002*/ 	.short	(.L_139 - .L_138)
.L_138:
        /*0004*/ 	.word	0x00000082


	//----- nvinfo : EIATTR_KPARAM_INFO
	.align		4
.L_139:
        /*0008*/ 	.byte	0x04, 0x17
        /*000a*/ 	.short	(.L_141 - .L_140)
.L_140:
        /*000c*/ 	.word	0x00000000
        /*0010*/ 	.short	0x000e
        /*0012*/ 	.short	0x0068
        /*0014*/ 	.byte	0x00, 0xf5, 0x21, 0x00


	//----- nvinfo : EIATTR_KPARAM_INFO
	.align		4
.L_141:
        /*0018*/ 	.byte	0x04, 0x17
        /*001a*/ 	.short	(.L_143 - .L_142)
.L_142:
        /*001c*/ 	.word	0x00000000
        /*0020*/ 	.short	0x000d
        /*0022*/ 	.short	0x0060
        /*0024*/ 	.byte	0x00, 0xf5, 0x21, 0x00


	//----- nvinfo : EIATTR_KPARAM_INFO
	.align		4
.L_143:
        /*0028*/ 	.byte	0x04, 0x17
        /*002a*/ 	.short	(.L_145 - .L_144)
.L_144:
        /*002c*/ 	.word	0x00000000
        /*0030*/ 	.short	0x000c
        /*0032*/ 	.short	0x005c
        /*0034*/ 	.byte	0x00, 0xf0, 0x11, 0x00


	//----- nvinfo : EIATTR_KPARAM_INFO
	.align		4
.L_145:
        /*0038*/ 	.byte	0x04, 0x17
        /*003a*/ 	.short	(.L_147 - .L_146)
.L_146:
        /*003c*/ 	.word	0x00000000
        /*0040*/ 	.short	0x000b
        /*0042*/ 	.short	0x0058
        /*0044*/ 	.byte	0x00, 0xf0, 0x11, 0x00


	//----- nvinfo : EIATTR_KPARAM_INFO
	.align		4
.L_147:
        /*0048*/ 	.byte	0x04, 0x17
        /*004a*/ 	.short	(.L_149 - .L_148)
.L_148:
        /*004c*/ 	.word	0x00000000
        /*0050*/ 	.short	0x000a
        /*0052*/ 	.short	0x0050
        /*0054*/ 	.byte	0x00, 0xf5, 0x21, 0x00


	//----- nvinfo : EIATTR_KPARAM_INFO
	.align		4
.L_149:
        /*0058*/ 	.byte	0x04, 0x17
        /*005a*/ 	.short	(.L_151 - .L_150)
.L_150:
        /*005c*/ 	.word	0x00000000
        /*0060*/ 	.short	0x0009
        /*0062*/ 	.short	0x0048
        /*0064*/ 	.byte	0x00, 0xf0, 0x11, 0x00


	//----- nvinfo : EIATTR_KPARAM_INFO
	.align		4
.L_151:
        /*0068*/ 	.byte	0x04, 0x17
        /*006a*/ 	.short	(.L_153 - .L_152)
.L_152:
        /*006c*/ 	.word	0x00000000
        /*0070*/ 	.short	0x0008
        /*0072*/ 	.short	0x0040
        /*0074*/ 	.byte	0x00, 0xf5, 0x21, 0x00


	//----- nvinfo : EIATTR_KPARAM_INFO
	.align		4
.L_153:
        /*0078*/ 	.byte	0x04, 0x17
        /*007a*/ 	.short	(.L_155 - .L_154)
.L_154:
        /*007c*/ 	.word	0x00000000
        /*0080*/ 	.short	0x0007
        /*0082*/ 	.short	0x0038
        /*0084*/ 	.byte	0x00, 0xf5, 0x21, 0x00


	//----- nvinfo : EIATTR_KPARAM_INFO
	.align		4
.L_155:
        /*0088*/ 	.byte	0x04, 0x17
        /*008a*/ 	.short	(.L_157 - .L_156)
.L_156:
        /*008c*/ 	.word	0x00000000
        /*0090*/ 	.short	0x0006
        /*0092*/ 	.short	0x0030
        /*0094*/ 	.byte	0x00, 0xf0, 0x11, 0x00


	//----- nvinfo : EIATTR_KPARAM_INFO
	.align		4
.L_157:
        /*0098*/ 	.byte	0x04, 0x17
        /*009a*/ 	.short	(.L_159 - .L_158)
.L_158:
        /*009c*/ 	.word	0x00000000
        /*00a0*/ 	.short	0x0005
        /*00a2*/ 	.short	0x0028
        /*00a4*/ 	.byte	0x00, 0xf5, 0x21, 0x00


	//----- nvinfo : EIATTR_KPARAM_INFO
	.align		4
.L_159:
        /*00a8*/ 	.byte	0x04, 0x17
        /*00aa*/ 	.short	(.L_161 - .L_160)
.L_160:
        /*00ac*/ 	.word	0x00000000
        /*00b0*/ 	.short	0x0004
        /*00b2*/ 	.short	0x0020
        /*00b4*/ 	.byte	0x00, 0xf5, 0x21, 0x00


	//----- nvinfo : EIATTR_KPARAM_INFO
	.align		4
.L_161:
        /*00b8*/ 	.byte	0x04, 0x17
        /*00ba*/ 	.short	(.L_163 - .L_162)
.L_162:
        /*00bc*/ 	.word	0x00000000
        /*00c0*/ 	.short	0x0003
        /*00c2*/ 	.short	0x0018
        /*00c4*/ 	.byte	0x00, 0xf0, 0x11, 0x00


	//----- nvinfo : EIATTR_KPARAM_INFO
	.align		4
.L_163:
        /*00c8*/ 	.byte	0x04, 0x17
        /*00ca*/ 	.short	(.L_165 - .L_164)
.L_164:
        /*00cc*/ 	.word	0x00000000
        /*00d0*/ 	.short	0x0002
        /*00d2*/ 	.short	0x0010
        /*00d4*/ 	.byte	0x00, 0xf5, 0x21, 0x00


	//----- nvinfo : EIATTR_KPARAM_INFO
	.align		4
.L_165:
        /*00d8*/ 	.byte	0x04, 0x17
        /*00da*/ 	.short	(.L_167 - .L_166)
.L_166:
        /*00dc*/ 	.word	0x00000000
        /*00e0*/ 	.short	0x0001
        /*00e2*/ 	.short	0x0008
        /*00e4*/ 	.byte	0x00, 0xf5, 0x21, 0x00


	//----- nvinfo : EIATTR_KPARAM_INFO
	.align		4
.L_167:
        /*00e8*/ 	.byte	0x04, 0x17
        /*00ea*/ 	.short	(.L_169 - .L_168)
.L_168:
        /*00ec*/ 	.word	0x00000000
        /*00f0*/ 	.short	0x0000
        /*00f2*/ 	.short	0x0000
        /*00f4*/ 	.byte	0x00, 0xf0, 0x11, 0x00


	//----- nvinfo : EIATTR_SPARSE_MMA_MASK
	.align		4
.L_169:
        /*00f8*/ 	.byte	0x03, 0x50
        /*00fa*/ 	.short	0x0000


	//----- nvinfo : EIATTR_MAXREG_COUNT
	.align		4
        /*00fc*/ 	.byte	0x03, 0x1b
        /*00fe*/ 	.short	0x00ff


	//----- nvinfo : EIATTR_MERCURY_ISA_VERSION
	.align		4
        /*0100*/ 	.byte	0x03, 0x5f
        /*0102*/ 	.short	0x0101


	//----- nvinfo : EIATTR_VRC_CTA_INIT_COUNT
	.align		4
        /*0104*/ 	.byte	0x02, 0x4a
	.zero		1
	.zero		1


	//----- nvinfo : EIATTR_EXIT_INSTR_OFFSETS
	.align		4
        /*0108*/ 	.byte	0x04, 0x1c
        /*010a*/ 	.short	(.L_171 - .L_170)


	//   ....[0]....
.L_170:
        /*010c*/ 	.word	0x00000070


	//   ....[1]....
        /*0110*/ 	.word	0x00000380


	//   ....[2]....
        /*0114*/ 	.word	0x00000490


	//   ....[3]....
        /*0118*/ 	.word	0x000004d0


	//   ....[4]....
        /*011c*/ 	.word	0x00000790


	//   ....[5]....
        /*0120*/ 	.word	0x00000a40


	//----- nvinfo : EIATTR_CRS_STACK_SIZE
	.align		4
.L_171:
        /*0124*/ 	.byte	0x04, 0x1e
        /*0126*/ 	.short	(.L_173 - .L_172)
.L_172:
        /*0128*/ 	.word	0x00000000


	//----- nvinfo : EIATTR_CBANK_PARAM_SIZE
	.align		4
.L_173:
        /*012c*/ 	.byte	0x03, 0x19
        /*012e*/ 	.short	0x0070


	//----- nvinfo : EIATTR_PARAM_CBANK
	.align		4
        /*0130*/ 	.byte	0x04, 0x0a
        /*0132*/ 	.short	(.L_175 - .L_174)
	.align		4
.L_174:
        /*0134*/ 	.word	index@(.nv.constant0._Z18matrix_vector_multiPiS_iPfS_iS0_S0_iS0_iiS0_S_)
        /*0138*/ 	.short	0x0380
        /*013a*/ 	.short	0x0070


	//----- nvinfo : EIATTR_SW_WAR
	.align		4
.L_175:
        /*013c*/ 	.byte	0x04, 0x36
        /*013e*/ 	.short	(.L_177 - .L_176)
.L_176:
        /*0140*/ 	.word	0x00000008
.L_177:


//--------------------- .nv.callgraph             --------------------------
	.section	.nv.callgraph,"",@"SHT_CUDA_CALLGRAPH"
	.align	4
	.sectionentsize	8
	.align		4
        /*0000*/ 	.word	0x00000000
	.align		4
        /*0004*/ 	.word	0xffffffff
	.align		4
        /*0008*/ 	.word	0x00000000
	.align		4
        /*000c*/ 	.word	0xfffffffe
	.align		4
        /*0010*/ 	.word	0x00000000
	.align		4
        /*0014*/ 	.word	0xfffffffd
	.align		4
        /*0018*/ 	.word	0x00000000
	.align		4
        /*001c*/ 	.word	0xfffffffc


//--------------------- .text._Z6jacobiiPiS_iPfS_iS0_S0_iS0_iiS0_S_ --------------------------
	.section	.text._Z6jacobiiPiS_iPfS_iS0_S0_iS0_iiS0_S_,"ax",@progbits
	.align	128
        .global         _Z6jacobiiPiS_iPfS_iS0_S0_iS0_iiS0_S_
        .type           _Z6jacobiiPiS_iPfS_iS0_S0_iS0_iiS0_S_,@function
        .size           _Z6jacobiiPiS_iPfS_iS0_S0_iS0_iiS0_S_,(.L_x_46 - _Z6jacobiiPiS_iPfS_iS0_S0_iS0_iiS0_S_)
        .other          _Z6jacobiiPiS_iPfS_iS0_S0_iS0_iiS0_S_,@"STO_CUDA_ENTRY STV_DEFAULT"
_Z6jacobiiPiS_iPfS_iS0_S0_iS0_iiS0_S_:
.text._Z6jacobiiPiS_iPfS_iS0_S0_iS0_iiS0_S_:
[----:B------:R-:W-:Y:S01]  /*0000*/  LDC R1, c[0x0][0x37c] ;  /* 0x0000df00ff017b82 */ /* 0x000fe20000000800 */
[----:B------:R-:W0:Y:S01]  /*0010*/  S2R R0, SR_CTAID.X ;  /* 0x0000000000007919 */ /* 0x000e220000002500 */
[----:B------:R-:W0:Y:S01]  /*0020*/  LDCU UR4, c[0x0][0x360] ;  /* 0x00006c00ff0477ac */ /* 0x000e220008000800 */
[----:B------:R-:W0:Y:S01]  /*0030*/  S2R R3, SR_TID.X ;  /* 0x0000000000037919 */ /* 0x000e220000002100 */
[----:B------:R-:W1:Y:S01]  /*0040*/  LDCU UR5, c[0x0][0x380] ;  /* 0x00007000ff0577ac */ /* 0x000e620008000800 */
[----:B0-----:R-:W-:-:S05]  /*0050*/  IMAD R0, R0, UR4, R3 ;  /* 0x0000000400007c24 */ /* 0x001fca000f8e0203 */
[----:B-1----:R-:W-:-:S13]  /*0060*/  ISETP.GE.AND P0, PT, R0, UR5, PT ;  /* 0x0000000500007c0c */ /* 0x002fda000bf06270 */
[----:B------:R-:W-:Y:S05]  /*0070*/  @P0 EXIT ;  /* 0x000000000000094d */ /* 0x000fea0003800000 */
[----:B------:R-:W0:Y:S01]  /*0080*/  LDCU UR6, c[0x0][0x398] ;  /* 0x00007300ff0677ac */ /* 0x000e220008000800 */
[----:B------:R-:W-:Y:S01]  /*0090*/  PLOP3.LUT P0, PT, PT, PT, PT, 0x80, 0x8 ;  /* 0x000000000008781c */ /* 0x000fe20003f0f070 */
[----:B------:R-:W-:Y:S01]  /*00a0*/  IMAD.MOV.U32 R11, RZ, RZ, RZ ;  /* 0x000000ffff0b7224 */ /* 0x000fe200078e00ff */
[----:B------:R-:W1:Y:S01]  /*00b0*/  LDCU.64 UR4, c[0x0][0x358] ;  /* 0x00006b00ff0477ac */ /* 0x000e620008000a00 */
[----:B0-----:R-:W-:-:S09]  /*00c0*/  UISETP.GE.AND UP0, UPT, UR6, 0x1, UPT ;  /* 0x000000010600788c */ /* 0x001fd2000bf06270 */
[----:B-1----:R-:W-:Y:S05]  /*00d0*/  BRA.U !UP0, `(.L_x_0) ;  /* 0x00000001083c7547 */ /* 0x002fea000b800000 */
[----:B------:R-:W0:Y:S01]  /*00e0*/  LDC.64 R4, c[0x0][0x388] ;  /* 0x0000e200ff047b82 */ /* 0x000e220000000a00 */
[----:B------:R-:W-:Y:S01]  /*00f0*/  BSSY.RECONVERGENT B0, `(.L_x_0) ;  /* 0x000000d000007945 */ /* 0x000fe20003800200 */
[----:B------:R-:W-:Y:S01]  /*0100*/  IMAD.MOV.U32 R11, RZ, RZ, RZ ;  /* 0x000000ffff0b7224 */ /* 0x000fe200078e00ff */
[----:B------:R-:W1:Y:S01]  /*0110*/  LDCU UR6, c[0x0][0x398] ;  /* 0x00007300ff0677ac */ /* 0x000e620008000800 */
[----:B------:R-:W2:Y:S05]  /*0120*/  LDCU UR7, c[0x0][0x398] ;  /* 0x00007300ff0777ac */ /* 0x000eaa0008000800 */
.L_x_2:
[----:B0-----:R-:W-:-:S06]  /*0130*/  IMAD.WIDE.U32 R2, R11, 0x4, R4 ;  /* 0x000000040b027825 */ /* 0x001fcc00078e0004 */
[----:B------:R-:W3:Y:S02]  /*0140*/  LDG.E R3, desc[UR4][R2.64] ;  /* 0x0000000402037981 */ /* 0x000ee4000c1e1900 */
[CC--:B---3--:R-:W-:Y:S02]  /*0150*/  ISETP.GE.AND P1, PT, R3.reuse, R0.reuse, PT ;  /* 0x000000000300720c */ /* 0x0c8fe40003f26270 */
[----:B------:R-:W-:-:S11]  /*0160*/  ISETP.NE.AND P0, PT, R3, R0, PT ;  /* 0x000000000300720c */ /* 0x000fd60003f05270 */
[----:B------:R-:W-:Y:S05]  /*0170*/  @P1 BRA `(.L_x_1) ;  /* 0x0000000000101947 */ /* 0x000fea0003800000 */
[----:B------:R-:W-:-:S05]  /*0180*/  VIADD R11, R11, 0x1 ;  /* 0x000000010b0b7836 */ /* 0x000fca0000000000 */
[----:B--2---:R-:W-:-:S13]  /*0190*/  ISETP.NE.AND P1, PT, R11, UR7, PT ;  /* 0x000000070b007c0c */ /* 0x004fda000bf25270 */
[----:B------:R-:W-:Y:S05]  /*01a0*/  @P1 BRA `(.L_x_2) ;  /* 0xfffffffc00e01947 */ /* 0x000fea000383ffff */
[----:B-1----:R-:W-:-:S07]  /*01b0*/  MOV R11, UR6 ;  /* 0x00000006000b7c02 */ /* 0x002fce0008000f00 */
.L_x_1:
[----:B-12---:R-:W-:Y:S05]  /*01c0*/  BSYNC.RECONVERGENT B0 ;  /* 0x0000000000007941 */ /* 0x006fea0003800200 */
.L_x_0:
[----:B------:R-:W0:Y:S01]  /*01d0*/  LDC.64 R4, c[0x0][0x3c0] ;  /* 0x0000f000ff047b82 */ /* 0x000e220000000a00 */
[----:B------:R-:W1:Y:S01]  /*01e0*/  LDCU UR8, c[0x0][0x380] ;  /* 0x00007000ff0877ac */ /* 0x000e620008000800 */
[----:B------:R-:W2:Y:S01]  /*01f0*/  LDCU UR9, c[0x0][0x3c8] ;  /* 0x00007900ff0977ac */ /* 0x000ea20008000800 */
[----:B0-----:R-:W-:-:S05]  /*0200*/  IMAD.WIDE R4, R0, 0x4, R4 ;  /* 0x0000000400047825 */ /* 0x001fca00078e0204 */
[----:B------:R0:W-:Y:S01]  /*0210*/  STG.E desc[UR4][R4.64], RZ ;  /* 0x000000ff04007986 */ /* 0x0001e2000c101904 */
[----:B-12---:R-:W-:Y:S05]  /*0220*/  @P0 BRA `(.L_x_3) ;  /* 0x0000000400dc0947 */ /* 0x006fea0003800000 */
[----:B------:R-:W1:Y:S01]  /*0230*/  LDCU UR6, c[0x0][0x3dc] ;  /* 0x00007b80ff0677ac */ /* 0x000e620008000800 */
[----:B------:R-:W-:Y:S01]  /*0240*/  IMAD.MOV.U32 R9, RZ, RZ, RZ ;  /* 0x000000ffff097224 */ /* 0x000fe200078e00ff */
[----:B------:R-:W-:Y:S01]  /*0250*/  CS2R R6, SRZ ;  /* 0x0000000000067805 */ /* 0x000fe2000001ff00 */
[----:B-1----:R-:W-:-:S09]  /*0260*/  UISETP.GE.AND UP0, UPT, UR6, 0x1, UPT ;  /* 0x000000010600788c */ /* 0x002fd2000bf06270 */
[----:B------:R-:W-:Y:S05]  /*0270*/  BRA.U !UP0, `(.L_x_4) ;  /* 0x0000000508787547 */ /* 0x000fea000b800000 */
[----:B------:R-:W-:Y:S01]  /*0280*/  IMAD R13, R11, UR6, RZ ;  /* 0x000000060b0d7c24 */ /* 0x000fe2000f8e02ff */
[----:B------:R-:W1:Y:S01]  /*0290*/  LDC.64 R2, c[0x0][0x3d0] ;  /* 0x0000f400ff027b82 */ /* 0x000e620000000a00 */
[----:B------:R-:W-:Y:S01]  /*02a0*/  BSSY.RECONVERGENT B0, `(.L_x_5) ;  /* 0x0000020000007945 */ /* 0x000fe20003800200 */
[----:B------:R-:W-:Y:S02]  /*02b0*/  IMAD.MOV.U32 R9, RZ, RZ, RZ ;  /* 0x000000ffff097224 */ /* 0x000fe400078e00ff */
[----:B------:R-:W-:-:S05]  /*02c0*/  VIADD R7, R13, UR6 ;  /* 0x000000060d077c36 */ /* 0x000fca0008000000 */
[----:B------:R-:W-:-:S05]  /*02d0*/  VIADDMNMX R8, R13, 0x1, R7, !PT ;  /* 0x000000010d087846 */ /* 0x000fca0007800107 */
[----:B------:R-:W-:Y:S01]  /*02e0*/  IMAD.IADD R6, R8, 0x1, -R13 ;  /* 0x0000000108067824 */ /* 0x000fe200078e0a0d */
[----:B------:R-:W-:-:S04]  /*02f0*/  IADD3 R8, PT, PT, R13, -R8, RZ ;  /* 0x800000080d087210 */ /* 0x000fc80007ffe0ff */
[----:B------:R-:W-:Y:S02]  /*0300*/  LOP3.LUT P0, R6, R6, 0x3, RZ, 0xc0, !PT ;  /* 0x0000000306067812 */ /* 0x000fe4000780c0ff */
[----:B------:R-:W-:Y:S01]  /*0310*/  ISETP.GT.U32.AND P1, PT, R8, -0x4, PT ;  /* 0xfffffffc0800780c */ /* 0x000fe20003f24070 */
[----:B-1----:R-:W-:-:S10]  /*0320*/  IMAD.WIDE R2, R0, 0x4, R2 ;  /* 0x0000000400027825 */ /* 0x002fd400078e0202 */
[----:B------:R-:W-:Y:S05]  /*0330*/  @!P0 BRA `(.L_x_6) ;  /* 0x0000000000588947 */ /* 0x000fea0003800000 */
[----:B------:R-:W1:Y:S01]  /*0340*/  LDC.64 R10, c[0x0][0x3e8] ;  /* 0x0000fa00ff0a7b82 */ /* 0x000e620000000a00 */
[----:B------:R-:W-:Y:S02]  /*0350*/  IMAD.MOV R8, RZ, RZ, -R6 ;  /* 0x000000ffff087224 */ /* 0x000fe400078e0a06 */
[----:B------:R-:W-:-:S07]  /*0360*/  IMAD.MOV.U32 R9, RZ, RZ, RZ ;  /* 0x000000ffff097224 */ /* 0x000fce00078e00ff */
.L_x_7:
[----:B-1----:R-:W-:-:S06]  /*0370*/  IMAD.WIDE R14, R13, 0x4, R10 ;  /* 0x000000040d0e7825 */ /* 0x002fcc00078e020a */
[----:B--2---:R-:W2:Y:S02]  /*0380*/  LDG.E R15, desc[UR4][R14.64] ;  /* 0x000000040e0f7981 */ /* 0x004ea4000c1e1900 */
[----:B--2---:R-:W-:-:S13]  /*0390*/  ISETP.NE.AND P0, PT, R0, R15, PT ;  /* 0x0000000f0000720c */ /* 0x004fda0003f05270 */
[----:B------:R-:W1:Y:S01]  /*03a0*/  @P0 LDC.64 R18, c[0x0][0x3b8] ;  /* 0x0000ee00ff120b82 */ /* 0x000e620000000a00 */
[----:B------:R-:W2:Y:S07]  /*03b0*/  @!P0 LDG.E R12, desc[UR4][R2.64] ;  /* 0x00000004020c8981 */ /* 0x000eae000c1e1900 */
[----:B------:R-:W3:Y:S01]  /*03c0*/  @P0 LDC.64 R16, c[0x0][0x3e0] ;  /* 0x0000f800ff100b82 */ /* 0x000ee20000000a00 */
[----:B-1----:R-:W-:-:S06]  /*03d0*/  @P0 IMAD.WIDE R18, R15, 0x4, R18 ;  /* 0x000000040f120825 */ /* 0x002fcc00078e0212 */
[----:B------:R-:W4:Y:S01]  /*03e0*/  @P0 LDG.E R18, desc[UR4][R18.64] ;  /* 0x0000000412120981 */ /* 0x000f22000c1e1900 */
[----:B---3--:R-:W-:-:S06]  /*03f0*/  @P0 IMAD.WIDE R16, R13, 0x4, R16 ;  /* 0x000000040d100825 */ /* 0x008fcc00078e0210 */
[----:B------:R-:W4:Y:S01]  /*0400*/  @P0 LDG.E R16, desc[UR4][R16.64] ;  /* 0x0000000410100981 */ /* 0x000f22000c1e1900 */
[----:B------:R-:W-:Y:S01]  /*0410*/  MOV R21, R9 ;  /* 0x0000000900157202 */ /* 0x000fe20000000f00 */
[----:B------:R-:W-:-:S05]  /*0420*/  VIADD R8, R8, 0x1 ;  /* 0x0000000108087836 */ /* 0x000fca0000000000 */
[----:B------:R-:W-:Y:S01]  /*0430*/  ISETP.NE.AND P2, PT, R8, RZ, PT ;  /* 0x000000ff0800720c */ /* 0x000fe20003f45270 */
[----:B------:R-:W-:Y:S01]  /*0440*/  @!P0 IMAD.MOV.U32 R6, RZ, RZ, R13 ;  /* 0x000000ffff068224 */ /* 0x000fe200078e000d */
[----:B------:R-:W-:Y:S01]  /*0450*/  IADD3 R13, PT, PT, R13, 0x1, RZ ;  /* 0x000000010d0d7810 */ /* 0x000fe20007ffe0ff */
[----:B----4-:R-:W-:Y:S01]  /*0460*/  @P0 FFMA R9, -R16, R18, R9 ;  /* 0x0000001210090223 */ /* 0x010fe20000000109 */
[----:B--2---:R-:W-:-:S05]  /*0470*/  @!P0 FADD R9, R12, R21 ;  /* 0x000000150c098221 */ /* 0x004fca0000000000 */
[----:B------:R2:W-:Y:S04]  /*0480*/  STG.E desc[UR4][R4.64], R9 ;  /* 0x0000000904007986 */ /* 0x0005e8000c101904 */
[----:B------:R-:W-:Y:S05]  /*0490*/  @P2 BRA `(.L_x_7) ;  /* 0xfffffffc00b42947 */ /* 0x000fea000383ffff */
.L_x_6:
[----:B------:R-:W-:Y:S05]  /*04a0*/  BSYNC.RECONVERGENT B0 ;  /* 0x0000000000007941 */ /* 0x000fea0003800200 */
.L_x_5:
[----:B------:R-:W-:Y:S04]  /*04b0*/  BSSY.RECONVERGENT B0, `(.L_x_8) ;  /* 0x0000039000007945 */ /* 0x000fe80003800200 */
[----:B------:R-:W-:Y:S05]  /*04c0*/  @P1 BRA `(.L_x_9) ;  /* 0x0000000000dc1947 */ /* 0x000fea0003800000 */
[----:B------:R-:W-:-:S07]  /*04d0*/  VIADD R8, R13, 0x1 ;  /* 0x000000010d087836 */ /* 0x000fce0000000000 */
.L_x_10:
[----:B-1----:R-:W1:Y:S01]  /*04e0*/  LDC.64 R10, c[0x0][0x3e8] ;  /* 0x0000fa00ff0a7b82 */ /* 0x002e620000000a00 */
[----:B------:R-:W-:-:S07]  /*04f0*/  VIADD R14, R8, 0xffffffff ;  /* 0xffffffff080e7836 */ /* 0x000fce0000000000 */
[----:B------:R-:W3:Y:S01]  /*0500*/  LDC.64 R12, c[0x0][0x3e0] ;  /* 0x0000f800ff0c7b82 */ /* 0x000ee20000000a00 */
[----:B-1----:R-:W-:-:S05]  /*0510*/  IMAD.WIDE R10, R14, 0x4, R10 ;  /* 0x000000040e0a7825 */ /* 0x002fca00078e020a */
[----:B------:R-:W4:Y:S01]  /*0520*/  LDG.E R15, desc[UR4][R10.64] ;  /* 0x000000040a0f7981 */ /* 0x000f22000c1e1900 */
[----:B---3--:R-:W-:Y:S01]  /*0530*/  IMAD.WIDE R12, R14, 0x4, R12 ;  /* 0x000000040e0c7825 */ /* 0x008fe200078e020c */
[----:B----4-:R-:W-:-:S13]  /*0540*/  ISETP.NE.AND P2, PT, R0, R15, PT ;  /* 0x0000000f0000720c */ /* 0x010fda0003f45270 */
[----:B------:R-:W1:Y:S01]  /*0550*/  @P2 LDC.64 R16, c[0x0][0x3b8] ;  /* 0x0000ee00ff102b82 */ /* 0x000e620000000a00 */
[----:B------:R-:W3:Y:S04]  /*0560*/  @P2 LDG.E R18, desc[UR4][R12.64] ;  /* 0x000000040c122981 */ /* 0x000ee8000c1e1900 */
[----:B------:R-:W4:Y:S01]  /*0570*/  @!P2 LDG.E R20, desc[UR4][R2.64] ;  /* 0x000000040214a981 */ /* 0x000f22000c1e1900 */
[----:B-1----:R-:W-:-:S06]  /*0580*/  @P2 IMAD.WIDE R16, R15, 0x4, R16 ;  /* 0x000000040f102825 */ /* 0x002fcc00078e0210 */
[----:B------:R-:W3:Y:S02]  /*0590*/  @P2 LDG.E R16, desc[UR4][R16.64] ;  /* 0x0000000410102981 */ /* 0x000ee4000c1e1900 */
[--C-:B---3--:R-:W-:Y:S01]  /*05a0*/  @P2 FFMA R15, -R18, R16, R9.reuse ;  /* 0x00000010120f2223 */ /* 0x108fe20000000109 */
[----:B----4-:R-:W-:-:S05]  /*05b0*/  @!P2 FADD R15, R20, R9 ;  /* 0x00000009140fa221 */ /* 0x010fca0000000000 */
[----:B------:R1:W-:Y:S04]  /*05c0*/  STG.E desc[UR4][R4.64], R15 ;  /* 0x0000000f04007986 */ /* 0x0003e8000c101904 */
[----:B--2---:R-:W2:Y:S02]  /*05d0*/  LDG.E R9, desc[UR4][R10.64+0x4] ;  /* 0x000004040a097981 */ /* 0x004ea4000c1e1900 */
[----:B--2---:R-:W-:-:S13]  /*05e0*/  ISETP.NE.AND P3, PT, R0, R9, PT ;  /* 0x000000090000720c */ /* 0x004fda0003f65270 */
[----:B------:R-:W2:Y:S01]  /*05f0*/  @P3 LDC.64 R18, c[0x0][0x3b8] ;  /* 0x0000ee00ff123b82 */ /* 0x000ea20000000a00 */
[----:B------:R-:W3:Y:S04]  /*0600*/  @P3 LDG.E R20, desc[UR4][R12.64+0x4] ;  /* 0x000004040c143981 */ /* 0x000ee8000c1e1900 */
[----:B------:R-:W4:Y:S01]  /*0610*/  @!P3 LDG.E R16, desc[UR4][R2.64] ;  /* 0x000000040210b981 */ /* 0x000f22000c1e1900 */
[----:B--2---:R-:W-:-:S06]  /*0620*/  @P3 IMAD.WIDE R18, R9, 0x4, R18 ;  /* 0x0000000409123825 */ /* 0x004fcc00078e0212 */
[----:B------:R-:W3:Y:S02]  /*0630*/  @P3 LDG.E R18, desc[UR4][R18.64] ;  /* 0x0000000412123981 */ /* 0x000ee4000c1e1900 */
[--C-:B---3--:R-:W-:Y:S01]  /*0640*/  @P3 FFMA R9, -R20, R18, R15.reuse ;  /* 0x0000001214093223 */ /* 0x108fe2000000010f */
[----:B----4-:R-:W-:-:S05]  /*0650*/  @!P3 FADD R9, R16, R15 ;  /* 0x0000000f1009b221 */ /* 0x010fca0000000000 */
[----:B------:R2:W-:Y:S04]  /*0660*/  STG.E desc[UR4][R4.64], R9 ;  /* 0x0000000904007986 */ /* 0x0005e8000c101904 */
[----:B-1----:R-:W3:Y:S02]  /*0670*/  LDG.E R15, desc[UR4][R10.64+0x8] ;  /* 0x000008040a0f7981 */ /* 0x002ee4000c1e1900 */
[----:B---3--:R-:W-:-:S13]  /*0680*/  ISETP.NE.AND P1, PT, R0, R15, PT ;  /* 0x0000000f0000720c */ /* 0x008fda0003f25270 */
        /* <DEDUP_REMOVED lines=14> */
[----:B------:R-:W3:Y:S01]  /*0770*/  @P0 LDG.E R18, desc[UR4][R18.64] ;  /* 0x0000000412120981 */ /* 0x000ee2000c1e1900 */
[----:B------:R-:W-:Y:S01]  /*0780*/  VIADD R10, R8, 0x3 ;  /* 0x00000003080a7836 */ /* 0x000fe20000000000 */
[----:B------:R-:W-:-:S04]  /*0790*/  @!P2 MOV R6, R14 ;  /* 0x0000000e0006a202 */ /* 0x000fc80000000f00 */
[----:B------:R-:W-:Y:S01]  /*07a0*/  ISETP.GE.AND P2, PT, R10, R7, PT ;  /* 0x000000070a00720c */ /* 0x000fe20003f46270 */
[C---:B------:R-:W-:Y:S02]  /*07b0*/  VIADD R10, R8.reuse, 0x4 ;  /* 0x00000004080a7836 */ /* 0x040fe40000000000 */
[----:B------:R-:W-:Y:S01]  /*07c0*/  @!P3 IMAD.MOV.U32 R6, RZ, RZ, R8 ;  /* 0x000000ffff06b224 */ /* 0x000fe200078e0008 */
[C---:B------:R-:W-:Y:S01]  /*07d0*/  @!P1 IADD3 R6, PT, PT, R8.reuse, 0x1, RZ ;  /* 0x0000000108069810 */ /* 0x040fe20007ffe0ff */
[----:B------:R-:W-:Y:S01]  /*07e0*/  @!P0 VIADD R6, R8, 0x2 ;  /* 0x0000000208068836 */ /* 0x000fe20000000000 */
[----:B------:R-:W-:Y:S01]  /*07f0*/  MOV R8, R10 ;  /* 0x0000000a00087202 */ /* 0x000fe20000000f00 */
[--C-:B---3--:R-:W-:Y:S01]  /*0800*/  @P0 FFMA R9, -R20, R18, R15.reuse ;  /* 0x0000001214090223 */ /* 0x108fe2000000010f */
[----:B----4-:R-:W-:-:S05]  /*0810*/  @!P0 FADD R9, R16, R15 ;  /* 0x0000000f10098221 */ /* 0x010fca0000000000 */
[----:B------:R1:W-:Y:S01]  /*0820*/  STG.E desc[UR4][R4.64], R9 ;  /* 0x0000000904007986 */ /* 0x0003e2000c101904 */
[----:B------:R-:W-:Y:S05]  /*0830*/  @!P2 BRA `(.L_x_10) ;  /* 0xfffffffc0028a947 */ /* 0x000fea000383ffff */
.L_x_9:
[----:B------:R-:W-:Y:S05]  /*0840*/  BSYNC.RECONVERGENT B0 ;  /* 0x0000000000007941 */ /* 0x000fea0003800200 */
.L_x_8:
[----:B------:R-:W-:-:S07]  /*0850*/  SHF.R.S32.HI R7, RZ, 0x1f, R6 ;  /* 0x0000001fff077819 */ /* 0x000fce0000011406 */
.L_x_4:
[----:B------:R-:W3:Y:S02]  /*0860*/  LDCU.64 UR6, c[0x0][0x3e0] ;  /* 0x00007c00ff0677ac */ /* 0x000ee40008000a00 */
[----:B---3--:R-:W-:-:S04]  /*0870*/  LEA R2, P0, R6, UR6, 0x2 ;  /* 0x0000000606027c11 */ /* 0x008fc8000f8010ff */
[----:B------:R-:W-:-:S06]  /*0880*/  LEA.HI.X R3, R6, UR7, R7, 0x2, P0 ;  /* 0x0000000706037c11 */ /* 0x000fcc00080f1407 */
[----:B------:R-:W3:Y:S01]  /*0890*/  LDG.E R3, desc[UR4][R2.64] ;  /* 0x0000000402037981 */ /* 0x000ee2000c1e1900 */
[----:B------:R-:W-:Y:S01]  /*08a0*/  BSSY.RECONVERGENT B0, `(.L_x_11) ;  /* 0x000000d000007945 */ /* 0x000fe20003800200 */
[----:B---3--:R-:W3:Y:S08]  /*08b0*/  MUFU.RCP R0, R3 ;  /* 0x0000000300007308 */ /* 0x008ef00000001000 */
[----:B------:R-:W4:Y:S01]  /*08c0*/  FCHK P0, R9, R3 ;  /* 0x0000000309007302 */ /* 0x000f220000000000 */
[----:B---3--:R-:W-:-:S04]  /*08d0*/  FFMA R7, -R3, R0, 1 ;  /* 0x3f80000003077423 */ /* 0x008fc80000000100 */
[----:B------:R-:W-:-:S04]  /*08e0*/  FFMA R0, R0, R7, R0 ;  /* 0x0000000700007223 */ /* 0x000fc80000000000 */
[----:B------:R-:W-:-:S04]  /*08f0*/  FFMA R6, R0, R9, RZ ;  /* 0x0000000900067223 */ /* 0x000fc800000000ff */
[----:B------:R-:W-:-:S04]  /*0900*/  FFMA R7, -R3, R6, R9 ;  /* 0x0000000603077223 */ /* 0x000fc80000000109 */
[----:B------:R-:W-:Y:S01]  /*0910*/  FFMA R7, R0, R7, R6 ;  /* 0x0000000700077223 */ /* 0x000fe20000000006 */
[----:B----4-:R-:W-:Y:S06]  /*0920*/  @!P0 BRA `(.L_x_12) ;  /* 0x0000000000108947 */ /* 0x010fec0003800000 */
[----:B------:R-:W-:Y:S01]  /*0930*/  IMAD.MOV.U32 R0, RZ, RZ, R9 ;  /* 0x000000ffff007224 */ /* 0x000fe200078e0009 */
[----:B------:R-:W-:-:S07]  /*0940*/  MOV R2, 0x960 ;  /* 0x0000096000027802 */ /* 0x000fce0000000f00 */
[----:B012---:R-:W-:Y:S05]  /*0950*/  CALL.REL.NOINC `($__internal_0_$__cuda_sm3x_div_rn_noftz_f32_slowpath) ;  /* 0x0000000000f47944 */ /* 0x007fea0003c00000 */
[----:B------:R-:W-:-:S07]  /*0960*/  IMAD.MOV.U32 R7, RZ, RZ, R0 ;  /* 0x000000ffff077224 */ /* 0x000fce00078e0000 */
.L_x_12:
[----:B------:R-:W-:Y:S05]  /*0970*/  BSYNC.RECONVERGENT B0 ;  /* 0x0000000000007941 */ /* 0x000fea0003800200 */
.L_x_11:
[----:B------:R-:W-:Y:S01]  /*0980*/  STG.E desc[UR4][R4.64], R7 ;  /* 0x0000000704007986 */ /* 0x000fe2000c101904 */
[----:B------:R-:W-:Y:S05]  /*0990*/  EXIT ;  /* 0x000000000000794d */ /* 0x000fea0003800000 */
.L_x_3:
[----:B------:R-:W1:Y:S01]  /*09a0*/  LDCU UR6, c[0x0][0x3c8] ;  /* 0x00007900ff0677ac */ /* 0x000e620008000800 */
[----:B------:R-:W-:Y:S01]  /*09b0*/  IADD3 R11, PT, PT, R0, -R11, RZ ;  /* 0x8000000b000b7210 */ /* 0x000fe20007ffe0ff */
[----:B------:R-:W-:Y:S01]  /*09c0*/  BSSY.RECONVERGENT B0, `(.L_x_13) ;  /* 0x0000021000007945 */ /* 0x000fe20003800200 */
[----:B------:R-:W-:Y:S01]  /*09d0*/  IMAD.MOV.U32 R7, RZ, RZ, RZ ;  /* 0x000000ffff077224 */ /* 0x000fe200078e00ff */
[----:B------:R-:W-:Y:S02]  /*09e0*/  CS2R R2, SRZ ;  /* 0x0000000000027805 */ /* 0x000fe4000001ff00 */
[----:B-1----:R-:W-:-:S13]  /*09f0*/  ISETP.GE.AND P0, PT, R11, UR6, PT ;  /* 0x000000060b007c0c */ /* 0x002fda000bf06270 */
[----:B------:R-:W-:Y:S05]  /*0a00*/  @P0 BRA `(.L_x_14) ;  /* 0x0000000000700947 */ /* 0x000fea0003800000 */
[----:B------:R-:W1:Y:S01]  /*0a10*/  LDC.64 R8, c[0x0][0x3d0] ;  /* 0x0000f400ff087b82 */ /* 0x000e620000000a00 */
[----:B------:R-:W-:Y:S01]  /*0a20*/  HFMA2 R7, -RZ, RZ, 0, 0 ;  /* 0x00000000ff077431 */ /* 0x000fe200000001ff */
[----:B------:R-:W-:Y:S01]  /*0a30*/  BSSY.RECONVERGENT B1, `(.L_x_15) ;  /* 0x0000017000017945 */ /* 0x000fe20003800200 */
[----:B------:R-:W-:-:S05]  /*0a40*/  IMAD.MOV.U32 R17, RZ, RZ, R11 ;  /* 0x000000ffff117224 */ /* 0x000fca00078e000b */
[----:B------:R-:W2:Y:S08]  /*0a50*/  LDC R16, c[0x0][0x398] ;  /* 0x0000e600ff107b82 */ /* 0x000eb00000000800 */
[----:B------:R-:W3:Y:S01]  /*0a60*/  LDC.64 R2, c[0x0][0x3a8] ;  /* 0x0000ea00ff027b82 */ /* 0x000ee20000000a00 */
[----:B-1----:R-:W-:-:S07]  /*0a70*/  IMAD.WIDE R8, R0, 0x4, R8 ;  /* 0x0000000400087825 */ /* 0x002fce00078e0208 */
.L_x_16:
[----:B---3--:R-:W-:-:S06]  /*0a80*/  IMAD.WIDE R10, R17, 0x4, R2 ;  /* 0x00000004110a7825 */ /* 0x008fcc00078e0202 */
[----:B------:R-:W3:Y:S02]  /*0a90*/  LDG.E R11, desc[UR4][R10.64] ;  /* 0x000000040a0b7981 */ /* 0x000ee4000c1e1900 */
[----:B---3--:R-:W-:-:S13]  /*0aa0*/  ISETP.NE.AND P0, PT, R0, R11, PT ;  /* 0x0000000b0000720c */ /* 0x008fda0003f05270 */
[----:B------:R-:W1:Y:S01]  /*0ab0*/  @P0 LDC.64 R14, c[0x0][0x3b8] ;  /* 0x0000ee00ff0e0b82 */ /* 0x000e620000000a00 */
[----:B------:R-:W3:Y:S07]  /*0ac0*/  @!P0 LDG.E R6, desc[UR4][R8.64] ;  /* 0x0000000408068981 */ /* 0x000eee000c1e1900 */
[----:B------:R-:W4:Y:S01]  /*0ad0*/  @P0 LDC.64 R12, c[0x0][0x3a0] ;  /* 0x0000e800ff0c0b82 */ /* 0x000f220000000a00 */
[----:B-1----:R-:W-:-:S06]  /*0ae0*/  @P0 IMAD.WIDE R14, R11, 0x4, R14 ;  /* 0x000000040b0e0825 */ /* 0x002fcc00078e020e */
[----:B------:R-:W5:Y:S01]  /*0af0*/  @P0 LDG.E R14, desc[UR4][R14.64] ;  /* 0x000000040e0e0981 */ /* 0x000f62000c1e1900 */
[----:B----4-:R-:W-:-:S06]  /*0b00*/  @P0 IMAD.WIDE R12, R17, 0x4, R12 ;  /* 0x00000004110c0825 */ /* 0x010fcc00078e020c */
[----:B------:R-:W5:Y:S01]  /*0b10*/  @P0 LDG.E R12, desc[UR4][R12.64] ;  /* 0x000000040c0c0981 */ /* 0x000f62000c1e1900 */
[----:B------:R-:W-:Y:S02]  /*0b20*/  IMAD.MOV.U32 R21, RZ, RZ, R7 ;  /* 0x000000ffff157224 */ /* 0x000fe400078e0007 */
[----:B------:R-:W-:Y:S01]  /*0b30*/  @!P0 IMAD.MOV.U32 R19, RZ, RZ, R17 ;  /* 0x000000ffff138224 */ /* 0x000fe200078e0011 */
[----:B--2---:R-:W-:Y:S01]  /*0b40*/  IADD3 R17, PT, PT, R17, UR8, -R16 ;  /* 0x0000000811117c10 */ /* 0x004fe2000fffe810 */
[----:B-----5:R-:W-:Y:S01]  /*0b50*/  @P0 FFMA R7, -R12, R14, R7 ;  /* 0x0000000e0c070223 */ /* 0x020fe20000000107 */
[----:B---3--:R-:W-:-:S05]  /*0b60*/  @!P0 FADD R7, R6, R21 ;  /* 0x0000001506078221 */ /* 0x008fca0000000000 */
[----:B------:R1:W-:Y:S01]  /*0b70*/  STG.E desc[UR4][R4.64], R7 ;  /* 0x0000000704007986 */ /* 0x0003e2000c101904 */
[----:B------:R-:W-:-:S13]  /*0b80*/  ISETP.GE.AND P0, PT, R17, UR9, PT ;  /* 0x0000000911007c0c */ /* 0x000fda000bf06270 */
[----:B-1----:R-:W-:Y:S05]  /*0b90*/  @!P0 BRA `(.L_x_16) ;  /* 0xfffffffc00b88947 */ /* 0x002fea000383ffff */
[----:B------:R-:W-:Y:S05]  /*0ba0*/  BSYNC.RECONVERGENT B1 ;  /* 0x0000000000017941 */ /* 0x000fea0003800200 */
.L_x_15:
[----:B------:R-:W-:Y:S02]  /*0bb0*/  SHF.R.S32.HI R3, RZ, 0x1f, R19 ;  /* 0x0000001fff037819 */ /* 0x000fe40000011413 */
[----:B------:R-:W-:-:S07]  /*0bc0*/  MOV R2, R19 ;  /* 0x0000001300027202 */ /* 0x000fce0000000f00 */
.L_x_14:
[----:B------:R-:W-:Y:S05]  /*0bd0*/  BSYNC.RECONVERGENT B0 ;  /* 0x0000000000007941 */ /* 0x000fea0003800200 */
.L_x_13:
[----:B------:R-:W1:Y:S02]  /*0be0*/  LDCU.64 UR6, c[0x0][0x3a0] ;  /* 0x00007400ff0677ac */ /* 0x000e640008000a00 */
[----:B-1----:R-:W-:-:S04]  /*0bf0*/  LEA R8, P0, R2, UR6, 0x2 ;  /* 0x0000000602087c11 */ /* 0x002fc8000f8010ff */
[----:B------:R-:W-:-:S05]  /*0c00*/  LEA.HI.X R9, R2, UR7, R3, 0x2, P0 ;  /* 0x0000000702097c11 */ /* 0x000fca00080f1403 */
[----:B------:R-:W2:Y:S01]  /*0c10*/  LDG.E R8, desc[UR4][R8.64] ;  /* 0x0000000408087981 */ /* 0x000ea2000c1e1900 */
[----:B------:R-:W-:Y:S01]  /*0c20*/  BSSY.RECONVERGENT B0, `(.L_x_17) ;  /* 0x000000e000007945 */ /* 0x000fe20003800200 */
[----:B--2---:R-:W1:Y:S08]  /*0c30*/  MUFU.RCP R0, R8 ;  /* 0x0000000800007308 */ /* 0x004e700000001000 */
[----:B------:R-:W2:Y:S01]  /*0c40*/  FCHK P0, R7, R8 ;  /* 0x0000000807007302 */ /* 0x000ea20000000000 */
[----:B-1----:R-:W-:-:S04]  /*0c50*/  FFMA R3, -R8, R0, 1 ;  /* 0x3f80000008037423 */ /* 0x002fc80000000100 */
[----:B------:R-:W-:-:S04]  /*0c60*/  FFMA R0, R0, R3, R0 ;  /* 0x0000000300007223 */ /* 0x000fc80000000000 */
[----:B------:R-:W-:-:S04]  /*0c70*/  FFMA R2, R0, R7, RZ ;  /* 0x0000000700027223 */ /* 0x000fc800000000ff */
[----:B------:R-:W-:-:S04]  /*0c80*/  FFMA R3, -R8, R2, R7 ;  /* 0x0000000208037223 */ /* 0x000fc80000000107 */
[----:B------:R-:W-:Y:S01]  /*0c90*/  FFMA R3, R0, R3, R2 ;  /* 0x0000000300037223 */ /* 0x000fe20000000002 */
[----:B--2---:R-:W-:Y:S06]  /*0ca0*/  @!P0 BRA `(.L_x_18) ;  /* 0x0000000000148947 */ /* 0x004fec0003800000 */
[----:B------:R-:W-:Y:S01]  /*0cb0*/  IMAD.MOV.U32 R0, RZ, RZ, R7 ;  /* 0x000000ffff007224 */ /* 0x000fe200078e0007 */
[----:B------:R-:W-:Y:S01]  /*0cc0*/  MOV R2, 0xcf0 ;  /* 0x00000cf000027802 */ /* 0x000fe20000000f00 */
[----:B------:R-:W-:-:S07]  /*0cd0*/  IMAD.MOV.U32 R3, RZ, RZ, R8 ;  /* 0x000000ffff037224 */ /* 0x000fce00078e0008 */
[----:B0-----:R-:W-:Y:S05]  /*0ce0*/  CALL.REL.NOINC `($__internal_0_$__cuda_sm3x_div_rn_noftz_f32_slowpath) ;  /* 0x0000000000107944 */ /* 0x001fea0003c00000 */
[----:B------:R-:W-:-:S07]  /*0cf0*/  MOV R3, R0 ;  /* 0x0000000000037202 */ /* 0x000fce0000000f00 */
.L_x_18:
[----:B------:R-:W-:Y:S05]  /*0d00*/  BSYNC.RECONVERGENT B0 ;  /* 0x0000000000007941 */ /* 0x000fea0003800200 */
.L_x_17:
[----:B------:R-:W-:Y:S01]  /*0d10*/  STG.E desc[UR4][R4.64], R3 ;  /* 0x0000000304007986 */ /* 0x000fe2000c101904 */
[----:B------:R-:W-:Y:S05]  /*0d20*/  EXIT ;  /* 0x000000000000794d */ /* 0x000fea0003800000 */
        .weak           $__internal_0_$__cuda_sm3x_div_rn_noftz_f32_slowpath
        .type           $__internal_0_$__cuda_sm3x_div_rn_noftz_f32_slowpath,@function
        .size           $__internal_0_$__cuda_sm3x_div_rn_noftz_f32_slowpath,(.L_x_46 - $__internal_0_$__cuda_sm3x_div_rn_noftz_f32_slowpath)
$__internal_0_$__cuda_sm3x_div_rn_noftz_f32_slowpath:
[----:B------:R-:W-:Y:S01]  /*0d30*/  SHF.R.U32.HI R7, RZ, 0x17, R3 ;  /* 0x00000017ff077819 */ /* 0x000fe20000011603 */
[----:B------:R-:W-:Y:S01]  /*0d40*/  BSSY.RECONVERGENT B1, `(.L_x_19) ;  /* 0x0000062000017945 */ /* 0x000fe20003800200 */
[----:B------:R-:W-:Y:S02]  /*0d50*/  SHF.R.U32.HI R6, RZ, 0x17, R0 ;  /* 0x00000017ff067819 */ /* 0x000fe40000011600 */
[----:B------:R-:W-:Y:S02]  /*0d60*/  LOP3.LUT R12, R7, 0xff, RZ, 0xc0, !PT ;  /* 0x000000ff070c7812 */ /* 0x000fe400078ec0ff */
[----:B------:R-:W-:-:S03]  /*0d70*/  LOP3.LUT R10, R6, 0xff, RZ, 0xc0, !PT ;  /* 0x000000ff060a7812 */ /* 0x000fc600078ec0ff */
[----:B------:R-:W-:Y:S02]  /*0d80*/  VIADD R8, R12, 0xffffffff ;  /* 0xffffffff0c087836 */ /* 0x000fe40000000000 */
[----:B------:R-:W-:-:S03]  /*0d90*/  VIADD R7, R10, 0xffffffff ;  /* 0xffffffff0a077836 */ /* 0x000fc60000000000 */
[----:B------:R-:W-:-:S04]  /*0da0*/  ISETP.GT.U32.AND P0, PT, R8, 0xfd, PT ;  /* 0x000000fd0800780c */ /* 0x000fc80003f04070 */
[----:B------:R-:W-:-:S13]  /*0db0*/  ISETP.GT.U32.OR P0, PT, R7, 0xfd, P0 ;  /* 0x000000fd0700780c */ /* 0x000fda0000704470 */
[----:B------:R-:W-:Y:S01]  /*0dc0*/  @!P0 MOV R6, RZ ;  /* 0x000000ff00068202 */ /* 0x000fe20000000f00 */
[----:B------:R-:W-:Y:S06]  /*0dd0*/  @!P0 BRA `(.L_x_20) ;  /* 0x00000000005c8947 */ /* 0x000fec0003800000 */
[----:B------:R-:W-:Y:S02]  /*0de0*/  FSETP.GTU.FTZ.AND P0, PT, |R0|, +INF , PT ;  /* 0x7f8000000000780b */ /* 0x000fe40003f1c200 */
[----:B------:R-:W-:-:S04]  /*0df0*/  FSETP.GTU.FTZ.AND P1, PT, |R3|, +INF , PT ;  /* 0x7f8000000300780b */ /* 0x000fc80003f3c200 */
[----:B------:R-:W-:-:S13]  /*0e00*/  PLOP3.LUT P0, PT, P0, P1, PT, 0xf8, 0x8f ;  /* 0x00000000008f781c */ /* 0x000fda0000703f70 */
[----:B------:R-:W-:Y:S05]  /*0e10*/  @P0 BRA `(.L_x_21) ;  /* 0x00000004004c0947 */ /* 0x000fea0003800000 */
[----:B------:R-:W-:-:S13]  /*0e20*/  LOP3.LUT P0, RZ, R3, 0x7fffffff, R0, 0xc8, !PT ;  /* 0x7fffffff03ff7812 */ /* 0x000fda000780c800 */
[----:B------:R-:W-:Y:S05]  /*0e30*/  @!P0 BRA `(.L_x_22) ;  /* 0x00000004003c8947 */ /* 0x000fea0003800000 */
[C---:B------:R-:W-:Y:S02]  /*0e40*/  FSETP.NEU.FTZ.AND P1, PT, |R0|.reuse, +INF , PT ;  /* 0x7f8000000000780b */ /* 0x040fe40003f3d200 */
[----:B------:R-:W-:Y:S02]  /*0e50*/  FSETP.NEU.FTZ.AND P2, PT, |R3|, +INF , PT ;  /* 0x7f8000000300780b */ /* 0x000fe40003f5d200 */
[----:B------:R-:W-:-:S11]  /*0e60*/  FSETP.NEU.FTZ.AND P0, PT, |R0|, +INF , PT ;  /* 0x7f8000000000780b */ /* 0x000fd60003f1d200 */
[----:B------:R-:W-:Y:S05]  /*0e70*/  @!P2 BRA !P1, `(.L_x_22) ;  /* 0x00000004002ca947 */ /* 0x000fea0004800000 */
[----:B------:R-:W-:-:S04]  /*0e80*/  LOP3.LUT P1, RZ, R0, 0x7fffffff, RZ, 0xc0, !PT ;  /* 0x7fffffff00ff7812 */ /* 0x000fc8000782c0ff */
[----:B------:R-:W-:-:S13]  /*0e90*/  PLOP3.LUT P1, PT, P2, P1, PT, 0x2f, 0xf2 ;  /* 0x0000000000f2781c */ /* 0x000fda0001722577 */
[----:B------:R-:W-:Y:S05]  /*0ea0*/  @P1 BRA `(.L_x_23) ;  /* 0x0000000400181947 */ /* 0x000fea0003800000 */
[----:B------:R-:W-:-:S04]  /*0eb0*/  LOP3.LUT P1, RZ, R3, 0x7fffffff, RZ, 0xc0, !PT ;  /* 0x7fffffff03ff7812 */ /* 0x000fc8000782c0ff */
[----:B------:R-:W-:-:S13]  /*0ec0*/  PLOP3.LUT P0, PT, P0, P1, PT, 0x2f, 0xf2 ;  /* 0x0000000000f2781c */ /* 0x000fda0000702577 */
[----:B------:R-:W-:Y:S05]  /*0ed0*/  @P0 BRA `(.L_x_24) ;  /* 0x0000000400000947 */ /* 0x000fea0003800000 */
[----:B------:R-:W-:Y:S02]  /*0ee0*/  ISETP.GE.AND P0, PT, R7, RZ, PT ;  /* 0x000000ff0700720c */ /* 0x000fe40003f06270 */
[----:B------:R-:W-:-:S11]  /*0ef0*/  ISETP.GE.AND P1, PT, R8, RZ, PT ;  /* 0x000000ff0800720c */ /* 0x000fd60003f26270 */
[----:B------:R-:W-:Y:S02]  /*0f00*/  @P0 IMAD.MOV.U32 R6, RZ, RZ, RZ ;  /* 0x000000ffff060224 */ /* 0x000fe400078e00ff */
[----:B------:R-:W-:Y:S01]  /*0f10*/  @!P0 FFMA R0, R0, 1.84467440737095516160e+19, RZ ;  /* 0x5f80000000008823 */ /* 0x000fe200000000ff */
[----:B------:R-:W-:Y:S02]  /*0f20*/  @!P0 IMAD.MOV.U32 R6, RZ, RZ, -0x40 ;  /* 0xffffffc0ff068424 */ /* 0x000fe400078e00ff */
[----:B------:R-:W-:-:S03]  /*0f30*/  @!P1 FFMA R3, R3, 1.84467440737095516160e+19, RZ ;  /* 0x5f80000003039823 */ /* 0x000fc600000000ff */
[----:B------:R-:W-:-:S07]  /*0f40*/  @!P1 IADD3 R6, PT, PT, R6, 0x40, RZ ;  /* 0x0000004006069810 */ /* 0x000fce0007ffe0ff */
.L_x_20:
[----:B------:R-:W-:Y:S01]  /*0f50*/  LEA R8, R12, 0xc0800000, 0x17 ;  /* 0xc08000000c087811 */ /* 0x000fe200078eb8ff */
[----:B------:R-:W-:Y:S04]  /*0f60*/  BSSY.RECONVERGENT B2, `(.L_x_25) ;  /* 0x0000036000027945 */ /* 0x000fe80003800200 */
[----:B------:R-:W-:Y:S02]  /*0f70*/  IMAD.IADD R8, R3, 0x1, -R8 ;  /* 0x0000000103087824 */ /* 0x000fe400078e0a08 */
[----:B------:R-:W-:Y:S02]  /*0f80*/  VIADD R3, R10, 0xffffff81 ;  /* 0xffffff810a037836 */ /* 0x000fe40000000000 */
[----:B------:R-:W0:Y:S01]  /*0f90*/  MUFU.RCP R7, R8 ;  /* 0x0000000800077308 */ /* 0x000e220000001000 */
[----:B------:R-:W-:Y:S01]  /*0fa0*/  FADD.FTZ R9, -R8, -RZ ;  /* 0x800000ff08097221 */ /* 0x000fe20000010100 */
[----:B------:R-:W-:-:S03]  /*0fb0*/  IMAD R0, R3, -0x800000, R0 ;  /* 0xff80000003007824 */ /* 0x000fc600078e0200 */
[----:B0-----:R-:W-:-:S04]  /*0fc0*/  FFMA R10, R7, R9, 1 ;  /* 0x3f800000070a7423 */ /* 0x001fc80000000009 */
[----:B------:R-:W-:-:S04]  /*0fd0*/  FFMA R14, R7, R10, R7 ;  /* 0x0000000a070e7223 */ /* 0x000fc80000000007 */
[----:B------:R-:W-:-:S04]  /*0fe0*/  FFMA R7, R0, R14, RZ ;  /* 0x0000000e00077223 */ /* 0x000fc800000000ff */
[----:B------:R-:W-:-:S04]  /*0ff0*/  FFMA R10, R9, R7, R0 ;  /* 0x00000007090a7223 */ /* 0x000fc80000000000 */
[----:B------:R-:W-:Y:S01]  /*1000*/  FFMA R11, R14, R10, R7 ;  /* 0x0000000a0e0b7223 */ /* 0x000fe20000000007 */
[----:B------:R-:W-:-:S03]  /*1010*/  IADD3 R7, PT, PT, R3, 0x7f, -R12 ;  /* 0x0000007f03077810 */ /* 0x000fc60007ffe80c */
[----:B------:R-:W-:Y:S01]  /*1020*/  FFMA R10, R9, R11, R0 ;  /* 0x0000000b090a7223 */ /* 0x000fe20000000000 */
[----:B------:R-:W-:-:S03]  /*1030*/  IADD3 R7, PT, PT, R7, R6, RZ ;  /* 0x0000000607077210 */ /* 0x000fc60007ffe0ff */
[----:B------:R-:W-:-:S05]  /*1040*/  FFMA R0, R14, R10, R11 ;  /* 0x0000000a0e007223 */ /* 0x000fca000000000b */
[----:B------:R-:W-:-:S04]  /*1050*/  SHF.R.U32.HI R3, RZ, 0x17, R0 ;  /* 0x00000017ff037819 */ /* 0x000fc80000011600 */
[----:B------:R-:W-:-:S05]  /*1060*/  LOP3.LUT R3, R3, 0xff, RZ, 0xc0, !PT ;  /* 0x000000ff03037812 */ /* 0x000fca00078ec0ff */
[----:B------:R-:W-:-:S04]  /*1070*/  IMAD.IADD R9, R3, 0x1, R7 ;  /* 0x0000000103097824 */ /* 0x000fc800078e0207 */
[----:B------:R-:W-:-:S05]  /*1080*/  VIADD R3, R9, 0xffffffff ;  /* 0xffffffff09037836 */ /* 0x000fca0000000000 */
[----:B------:R-:W-:-:S13]  /*1090*/  ISETP.GE.U32.AND P0, PT, R3, 0xfe, PT ;  /* 0x000000fe0300780c */ /* 0x000fda0003f06070 */
[----:B------:R-:W-:Y:S05]  /*10a0*/  @!P0 BRA `(.L_x_26) ;  /* 0x0000000000808947 */ /* 0x000fea0003800000 */
[----:B------:R-:W-:-:S13]  /*10b0*/  ISETP.GT.AND P0, PT, R9, 0xfe, PT ;  /* 0x000000fe0900780c */ /* 0x000fda0003f04270 */
[----:B------:R-:W-:Y:S05]  /*10c0*/  @P0 BRA `(.L_x_27) ;  /* 0x00000000006c0947 */ /* 0x000fea0003800000 */
[----:B------:R-:W-:-:S13]  /*10d0*/  ISETP.GE.AND P0, PT, R9, 0x1, PT ;  /* 0x000000010900780c */ /* 0x000fda0003f06270 */
[----:B------:R-:W-:Y:S05]  /*10e0*/  @P0 BRA `(.L_x_28) ;  /* 0x0000000000740947 */ /* 0x000fea0003800000 */
[----:B------:R-:W-:Y:S02]  /*10f0*/  ISETP.GE.AND P0, PT, R9, -0x18, PT ;  /* 0xffffffe80900780c */ /* 0x000fe40003f06270 */
[----:B------:R-:W-:-:S11]  /*1100*/  LOP3.LUT R0, R0, 0x80000000, RZ, 0xc0, !PT ;  /* 0x8000000000007812 */ /* 0x000fd600078ec0ff */
[----:B------:R-:W-:Y:S05]  /*1110*/  @!P0 BRA `(.L_x_28) ;  /* 0x0000000000688947 */ /* 0x000fea0003800000 */
[CCC-:B------:R-:W-:Y:S01]  /*1120*/  FFMA.RZ R3, R14.reuse, R10.reuse, R11.reuse ;  /* 0x0000000a0e037223 */ /* 0x1c0fe2000000c00b */
[C---:B------:R-:W-:Y:S01]  /*1130*/  IADD3 R8, PT, PT, R9.reuse, 0x20, RZ ;  /* 0x0000002009087810 */ /* 0x040fe20007ffe0ff */
[CCC-:B------:R-:W-:Y:S01]  /*1140*/  FFMA.RM R6, R14.reuse, R10.reuse, R11.reuse ;  /* 0x0000000a0e067223 */ /* 0x1c0fe2000000400b */
[----:B------:R-:W-:Y:S02]  /*1150*/  ISETP.NE.AND P2, PT, R9, RZ, PT ;  /* 0x000000ff0900720c */ /* 0x000fe40003f45270 */
[----:B------:R-:W-:Y:S01]  /*1160*/  LOP3.LUT R7, R3, 0x7fffff, RZ, 0xc0, !PT ;  /* 0x007fffff03077812 */ /* 0x000fe200078ec0ff */
[----:B------:R-:W-:Y:S01]  /*1170*/  FFMA.RP R3, R14, R10, R11 ;  /* 0x0000000a0e037223 */ /* 0x000fe2000000800b */
[----:B------:R-:W-:Y:S01]  /*1180*/  ISETP.NE.AND P1, PT, R9, RZ, PT ;  /* 0x000000ff0900720c */ /* 0x000fe20003f25270 */
[----:B------:R-:W-:Y:S01]  /*1190*/  IMAD.MOV R9, RZ, RZ, -R9 ;  /* 0x000000ffff097224 */ /* 0x000fe200078e0a09 */
[----:B------:R-:W-:Y:S02]  /*11a0*/  LOP3.LUT R7, R7, 0x800000, RZ, 0xfc, !PT ;  /* 0x0080000007077812 */ /* 0x000fe400078efcff */
[----:B------:R-:W-:-:S02]  /*11b0*/  FSETP.NEU.FTZ.AND P0, PT, R3, R6, PT ;  /* 0x000000060300720b */ /* 0x000fc40003f1d000 */
[----:B------:R-:W-:Y:S02]  /*11c0*/  SHF.L.U32 R8, R7, R8, RZ ;  /* 0x0000000807087219 */ /* 0x000fe400000006ff */
[----:B------:R-:W-:Y:S02]  /*11d0*/  SEL R6, R9, RZ, P2 ;  /* 0x000000ff09067207 */ /* 0x000fe40001000000 */
[----:B------:R-:W-:Y:S02]  /*11e0*/  ISETP.NE.AND P1, PT, R8, RZ, P1 ;  /* 0x000000ff0800720c */ /* 0x000fe40000f25270 */
[----:B------:R-:W-:Y:S02]  /*11f0*/  SHF.R.U32.HI R6, RZ, R6, R7 ;  /* 0x00000006ff067219 */ /* 0x000fe40000011607 */
[----:B------:R-:W-:Y:S02]  /*1200*/  PLOP3.LUT P0, PT, P0, P1, PT, 0xf8, 0x8f ;  /* 0x00000000008f781c */ /* 0x000fe40000703f70 */
[----:B------:R-:W-:-:S02]  /*1210*/  SHF.R.U32.HI R8, RZ, 0x1, R6 ;  /* 0x00000001ff087819 */ /* 0x000fc40000011606 */
[----:B------:R-:W-:-:S04]  /*1220*/  SEL R3, RZ, 0x1, !P0 ;  /* 0x00000001ff037807 */ /* 0x000fc80004000000 */
[----:B------:R-:W-:-:S04]  /*1230*/  LOP3.LUT R3, R3, 0x1, R8, 0xf8, !PT ;  /* 0x0000000103037812 */ /* 0x000fc800078ef808 */
[----:B------:R-:W-:-:S05]  /*1240*/  LOP3.LUT R3, R3, R6, RZ, 0xc0, !PT ;  /* 0x0000000603037212 */ /* 0x000fca00078ec0ff */
[----:B------:R-:W-:-:S05]  /*1250*/  IMAD.IADD R3, R8, 0x1, R3 ;  /* 0x0000000108037824 */ /* 0x000fca00078e0203 */
[----:B------:R-:W-:Y:S01]  /*1260*/  LOP3.LUT R0, R3, R0, RZ, 0xfc, !PT ;  /* 0x0000000003007212 */ /* 0x000fe200078efcff */
[----:B------:R-:W-:Y:S06]  /*1270*/  BRA `(.L_x_28) ;  /* 0x0000000000107947 */ /* 0x000fec0003800000 */
.L_x_27:
[----:B------:R-:W-:-:S04]  /*1280*/  LOP3.LUT R0, R0, 0x80000000, RZ, 0xc0, !PT ;  /* 0x8000000000007812 */ /* 0x000fc800078ec0ff */
[----:B------:R-:W-:Y:S01]  /*1290*/  LOP3.LUT R0, R0, 0x7f800000, RZ, 0xfc, !PT ;  /* 0x7f80000000007812 */ /* 0x000fe200078efcff */
[----:B------:R-:W-:Y:S06]  /*12a0*/  BRA `(.L_x_28) ;  /* 0x0000000000047947 */ /* 0x000fec0003800000 */
.L_x_26:
[----:B------:R-:W-:-:S07]  /*12b0*/  LEA R0, R7, R0, 0x17 ;  /* 0x0000000007007211 */ /* 0x000fce00078eb8ff */
.L_x_28:
[----:B------:R-:W-:Y:S05]  /*12c0*/  BSYNC.RECONVERGENT B2 ;  /* 0x0000000000027941 */ /* 0x000fea0003800200 */
.L_x_25:
[----:B------:R-:W-:Y:S05]  /*12d0*/  BRA `(.L_x_29) ;  /* 0x0000000000207947 */ /* 0x000fea0003800000 */
.L_x_24:
[----:B------:R-:W-:-:S04]  /*12e0*/  LOP3.LUT R0, R3, 0x80000000, R0, 0x48, !PT ;  /* 0x8000000003007812 */ /* 0x000fc800078e4800 */
[----:B------:R-:W-:Y:S01]  /*12f0*/  LOP3.LUT R0, R0, 0x7f800000, RZ, 0xfc, !PT ;  /* 0x7f80000000007812 */ /* 0x000fe200078efcff */
[----:B------:R-:W-:Y:S06]  /*1300*/  BRA `(.L_x_29) ;  /* 0x0000000000147947 */ /* 0x000fec0003800000 */
.L_x_23:
[----:B------:R-:W-:Y:S01]  /*1310*/  LOP3.LUT R0, R3, 0x80000000, R0, 0x48, !PT ;  /* 0x8000000003007812 */ /* 0x000fe200078e4800 */
[----:B------:R-:W-:Y:S06]  /*1320*/  BRA `(.L_x_29) ;  /* 0x00000000000c7947 */ /* 0x000fec0003800000 */
.L_x_22:
[----:B------:R-:W0:Y:S01]  /*1330*/  MUFU.RSQ R0, -QNAN ;  /* 0xffc0000000007908 */ /* 0x000e220000001400 */
[----:B------:R-:W-:Y:S05]  /*1340*/  BRA `(.L_x_29) ;  /* 0x0000000000047947 */ /* 0x000fea0003800000 */
.L_x_21:
[----:B------:R-:W-:-:S07]  /*1350*/  FADD.FTZ R0, R0, R3 ;  /* 0x0000000300007221 */ /* 0x000fce0000010000 */
.L_x_29:
[----:B------:R-:W-:Y:S05]  /*1360*/  BSYNC.RECONVERGENT B1 ;  /* 0x0000000000017941 */ /* 0x000fea0003800200 */
.L_x_19:
[----:B------:R-:W-:-:S04]  /*1370*/  IMAD.MOV.U32 R3, RZ, RZ, 0x0 ;  /* 0x00000000ff037424 */ /* 0x000fc800078e00ff */
[----:B0-----:R-:W-:Y:S05]  /*1380*/  RET.REL.NODEC R2 `(_Z6jacobiiPiS_iPfS_iS0_S0_iS0_iiS0_S_) ;  /* 0xffffffec021c7950 */ /* 0x001fea0003c3ffff */
.L_x_30:
[----:B------:R-:W-:-:S00]  /*1390*/  BRA `(.L_x_30) ;  /* 0xfffffffc00fc7947 */ /* 0x000fc0000383ffff */
[----:B------:R-:W-:-:S00]  /*13a0*/  NOP ;  /* 0x0000000000007918 */ /* 0x000fc00000000000 */
        /* <DEDUP_REMOVED lines=13> */
.L_x_46:


//--------------------- .text._Z6offsetPiS_ii     --------------------------
	.section	.text._Z6offsetPiS_ii,"ax",@progbits
	.align	128
        .global         _Z6offsetPiS_ii
        .type           _Z6offsetPiS_ii,@function
        .size           _Z6offsetPiS_ii,(.L_x_48 - _Z6offsetPiS_ii)
        .other          _Z6offsetPiS_ii,@"STO_CUDA_ENTRY STV_DEFAULT"
_Z6offsetPiS_ii:
.text._Z6offsetPiS_ii:
[----:B------:R-:W-:Y:S08]  /*0000*/  LDC R1, c[0x0][0x37c] ;  /* 0x0000df00ff017b82 */ /* 0x000ff00000000800 */
[----:B------:R-:W0:Y:S01]  /*0010*/  LDC.64 R2, c[0x0][0x390] ;  /* 0x0000e400ff027b82 */ /* 0x000e220000000a00 */
[----:B------:R-:W1:Y:S01]  /*0020*/  LDCU UR4, c[0x0][0x360] ;  /* 0x00006c00ff0477ac */ /* 0x000e620008000800 */
[----:B0-----:R-:W-:-:S04]  /*0030*/  IABS R9, R3 ;  /* 0x0000000300097213 */ /* 0x001fc80000000000 */
[----:B------:R-:W0:Y:S08]  /*0040*/  I2F.RP R0, R9 ;  /* 0x0000000900007306 */ /* 0x000e300000209400 */
[----:B0-----:R-:W0:Y:S02]  /*0050*/  MUFU.RCP R0, R0 ;  /* 0x0000000000007308 */ /* 0x001e240000001000 */
[----:B0-----:R-:W-:-:S06]  /*0060*/  VIADD R4, R0, 0xffffffe ;  /* 0x0ffffffe00047836 */ /* 0x001fcc0000000000 */
[----:B------:R0:W2:Y:S02]  /*0070*/  F2I.FTZ.U32.TRUNC.NTZ R5, R4 ;  /* 0x0000000400057305 */ /* 0x0000a4000021f000 */
[----:B0-----:R-:W-:Y:S02]  /*0080*/  HFMA2 R4, -RZ, RZ, 0, 0 ;  /* 0x00000000ff047431 */ /* 0x001fe400000001ff */
[----:B--2---:R-:W-:-:S04]  /*0090*/  IMAD.MOV R6, RZ, RZ, -R5 ;  /* 0x000000ffff067224 */ /* 0x004fc800078e0a05 */
[----:B------:R-:W-:Y:S01]  /*00a0*/  IMAD R7, R6, R9, RZ ;  /* 0x0000000906077224 */ /* 0x000fe200078e02ff */
[----:B------:R-:W-:Y:S02]  /*00b0*/  IABS R6, R2 ;  /* 0x0000000200067213 */ /* 0x000fe40000000000 */
[----:B------:R-:W-:Y:S01]  /*00c0*/  LOP3.LUT R2, R2, R3, RZ, 0x3c, !PT ;  /* 0x0000000302027212 */ /* 0x000fe200078e3cff */
[----:B------:R-:W-:Y:S02]  /*00d0*/  IMAD.HI.U32 R5, R5, R7, R4 ;  /* 0x0000000705057227 */ /* 0x000fe400078e0004 */
[----:B------:R-:W1:Y:S01]  /*00e0*/  S2R R4, SR_CTAID.X ;  /* 0x0000000000047919 */ /* 0x000e620000002500 */
[----:B------:R-:W-:-:S03]  /*00f0*/  ISETP.GE.AND P1, PT, R2, RZ, PT ;  /* 0x000000ff0200720c */ /* 0x000fc60003f26270 */
[----:B------:R-:W-:Y:S01]  /*0100*/  IMAD.HI.U32 R5, R5, R6, RZ ;  /* 0x0000000605057227 */ /* 0x000fe200078e00ff */
[----:B------:R-:W1:Y:S03]  /*0110*/  S2R R7, SR_TID.X ;  /* 0x0000000000077919 */ /* 0x000e660000002100 */
[----:B------:R-:W-:-:S04]  /*0120*/  IMAD.MOV R0, RZ, RZ, -R5 ;  /* 0x000000ffff007224 */ /* 0x000fc800078e0a05 */
[----:B------:R-:W-:-:S05]  /*0130*/  IMAD R0, R9, R0, R6 ;  /* 0x0000000009007224 */ /* 0x000fca00078e0206 */
[----:B------:R-:W-:-:S13]  /*0140*/  ISETP.GT.U32.AND P2, PT, R9, R0, PT ;  /* 0x000000000900720c */ /* 0x000fda0003f44070 */
[-C--:B------:R-:W-:Y:S01]  /*0150*/  @!P2 IADD3 R0, PT, PT, R0, -R9.reuse, RZ ;  /* 0x800000090000a210 */ /* 0x080fe20007ffe0ff */
[----:B------:R-:W-:Y:S01]  /*0160*/  @!P2 VIADD R5, R5, 0x1 ;  /* 0x000000010505a836 */ /* 0x000fe20000000000 */
[----:B------:R-:W-:Y:S02]  /*0170*/  ISETP.NE.AND P2, PT, R3, RZ, PT ;  /* 0x000000ff0300720c */ /* 0x000fe40003f45270 */
[----:B------:R-:W-:Y:S01]  /*0180*/  ISETP.GE.U32.AND P0, PT, R0, R9, PT ;  /* 0x000000090000720c */ /* 0x000fe20003f06070 */
[----:B-1----:R-:W-:-:S12]  /*0190*/  IMAD R0, R4, UR4, R7 ;  /* 0x0000000404007c24 */ /* 0x002fd8000f8e0207 */
[----:B------:R-:W-:-:S04]  /*01a0*/  @P0 IADD3 R5, PT, PT, R5, 0x1, RZ ;  /* 0x0000000105050810 */ /* 0x000fc80007ffe0ff */
[----:B------:R-:W-:Y:S02]  /*01b0*/  @!P1 IADD3 R5, PT, PT, -R5, RZ, RZ ;  /* 0x000000ff05059210 */ /* 0x000fe40007ffe1ff */
[----:B------:R-:W-:-:S04]  /*01c0*/  @!P2 LOP3.LUT R5, RZ, R3, RZ, 0x33, !PT ;  /* 0x00000003ff05a212 */ /* 0x000fc800078e33ff */
[----:B------:R-:W-:-:S13]  /*01d0*/  ISETP.GE.AND P0, PT, R0, R5, PT ;  /* 0x000000050000720c */ /* 0x000fda0003f06270 */
[----:B------:R-:W-:Y:S05]  /*01e0*/  @P0 EXIT ;  /* 0x000000000000094d */ /* 0x000fea0003800000 */
[----:B------:R-:W0:Y:S01]  /*01f0*/  LDC.64 R4, c[0x0][0x388] ;  /* 0x0000e200ff047b82 */ /* 0x000e220000000a00 */
[----:B------:R-:W1:Y:S01]  /*0200*/  LDCU.64 UR4, c[0x0][0x358] ;  /* 0x00006b00ff0477ac */ /* 0x000e620008000a00 */
[----:B------:R-:W-:-:S04]  /*0210*/  IMAD R3, R0, R3, RZ ;  /* 0x0000000300037224 */ /* 0x000fc800078e02ff */
[----:B0-----:R-:W-:Y:S02]  /*0220*/  IMAD.WIDE R2, R3, 0x4, R4 ;  /* 0x0000000403027825 */ /* 0x001fe400078e0204 */
[----:B------:R-:W0:Y:S04]  /*0230*/  LDC.64 R4, c[0x0][0x380] ;  /* 0x0000e000ff047b82 */ /* 0x000e280000000a00 */
[----:B-1----:R-:W2:Y:S01]  /*0240*/  LDG.E R3, desc[UR4][R2.64] ;  /* 0x0000000402037981 */ /* 0x002ea2000c1e1900 */
[----:B0-----:R-:W-:-:S05]  /*0250*/  IMAD.WIDE R4, R0, 0x4, R4 ;  /* 0x0000000400047825 */ /* 0x001fca00078e0204 */
[----:B--2---:R-:W-:Y:S01]  /*0260*/  STG.E desc[UR4][R4.64], R3 ;  /* 0x0000000304007986 */ /* 0x004fe2000c101904 */
[----:B------:R-:W-:Y:S05]  /*0270*/  EXIT ;  /* 0x000000000000794d */ /* 0x000fea0003800000 */
.L_x_31:
        /* <DEDUP_REMOVED lines=16> */
.L_x_48:


//--------------------- .text._Z15check_iterationifPfS_Pb --------------------------
	.section	.text._Z15check_iterationifPfS_Pb,"ax",@progbits
	.align	128
        .global         _Z15check_iterationifPfS_Pb
        .type           _Z15check_iterationifPfS_Pb,@function
        .size           _Z15check_iterationifPfS_Pb,(.L_x_49 - _Z15check_iterationifPfS_Pb)
        .other          _Z15check_iterationifPfS_Pb,@"STO_CUDA_ENTRY STV_DEFAULT"
_Z15check_iterationifPfS_Pb:
.text._Z15check_iterationifPfS_Pb:
        /* <DEDUP_REMOVED lines=8> */
[----:B------:R-:W0:Y:S01]  /*0080*/  LDC.64 R2, c[0x0][0x388] ;  /* 0x0000e200ff027b82 */ /* 0x000e220000000a00 */
[----:B------:R-:W1:Y:S01]  /*0090*/  LDCU.64 UR4, c[0x0][0x358] ;  /* 0x00006b00ff0477ac */ /* 0x000e620008000a00 */
[----:B------:R-:W2:Y:S06]  /*00a0*/  LDCU UR6, c[0x0][0x384] ;  /* 0x00007080ff0677ac */ /* 0x000eac0008000800 */
[----:B------:R-:W3:Y:S01]  /*00b0*/  LDC.64 R4, c[0x0][0x390] ;  /* 0x0000e400ff047b82 */ /* 0x000ee20000000a00 */
[----:B0-----:R-:W-:-:S06]  /*00c0*/  IMAD.WIDE R2, R7, 0x4, R2 ;  /* 0x0000000407027825 */ /* 0x001fcc00078e0202 */
[----:B-1----:R-:W4:Y:S01]  /*00d0*/  LDG.E R2, desc[UR4][R2.64] ;  /* 0x0000000402027981 */ /* 0x002f22000c1e1900 */
[----:B---3--:R-:W-:-:S06]  /*00e0*/  IMAD.WIDE R4, R7, 0x4, R4 ;  /* 0x0000000407047825 */ /* 0x008fcc00078e0204 */
[----:B------:R-:W4:Y:S02]  /*00f0*/  LDG.E R5, desc[UR4][R4.64] ;  /* 0x0000000404057981 */ /* 0x000f24000c1e1900 */
[----:B----4-:R-:W-:-:S05]  /*0100*/  FADD R0, R2, -R5 ;  /* 0x8000000502007221 */ /* 0x010fca0000000000 */
[----:B--2---:R-:W-:-:S13]  /*0110*/  FSETP.GT.AND P0, PT, |R0|, UR6, PT ;  /* 0x0000000600007c0b */ /* 0x004fda000bf04200 */
[----:B------:R-:W-:Y:S05]  /*0120*/  @!P0 EXIT ;  /* 0x000000000000894d */ /* 0x000fea0003800000 */
[----:B------:R-:W0:Y:S01]  /*0130*/  LDC.64 R2, c[0x0][0x398] ;  /* 0x0000e600ff027b82 */ /* 0x000e220000000a00 */
[----:B------:R-:W-:-:S05]  /*0140*/  HFMA2 R0, -RZ, RZ, 0, 5.9604644775390625e-08 ;  /* 0x00000001ff007431 */ /* 0x000fca00000001ff */
[----:B0-----:R-:W-:Y:S01]  /*0150*/  STG.E.U8 desc[UR4][R2.64], R0 ;  /* 0x0000000002007986 */ /* 0x001fe2000c101104 */
[----:B------:R-:W-:Y:S05]  /*0160*/  EXIT ;  /* 0x000000000000794d */ /* 0x000fea0003800000 */
.L_x_32:
        /* <DEDUP_REMOVED lines=9> */
.L_x_49:


//--------------------- .text._Z10copyMemoryiPfS_ --------------------------
	.section	.text._Z10copyMemoryiPfS_,"ax",@progbits
	.align	128
        .global         _Z10copyMemoryiPfS_
        .type           _Z10copyMemoryiPfS_,@function
        .size           _Z10copyMemoryiPfS_,(.L_x_50 - _Z10copyMemoryiPfS_)
        .other          _Z10copyMemoryiPfS_,@"STO_CUDA_ENTRY STV_DEFAULT"
_Z10copyMemoryiPfS_:
.text._Z10copyMemoryiPfS_:
        /* <DEDUP_REMOVED lines=9> */
[----:B------:R-:W1:Y:S07]  /*0090*/  LDCU.64 UR4, c[0x0][0x358] ;  /* 0x00006b00ff0477ac */ /* 0x000e6e0008000a00 */
[----:B------:R-:W2:Y:S01]  /*00a0*/  LDC.64 R4, c[0x0][0x388] ;  /* 0x0000e200ff047b82 */ /* 0x000ea20000000a00 */
[----:B0-----:R-:W-:-:S06]  /*00b0*/  IMAD.WIDE R2, R7, 0x4, R2 ;  /* 0x0000000407027825 */ /* 0x001fcc00078e0202 */
[----:B-1----:R-:W3:Y:S01]  /*00c0*/  LDG.E R3, desc[UR4][R2.64] ;  /* 0x0000000402037981 */ /* 0x002ee2000c1e1900 */
[----:B--2---:R-:W-:-:S05]  /*00d0*/  IMAD.WIDE R4, R7, 0x4, R4 ;  /* 0x0000000407047825 */ /* 0x004fca00078e0204 */
[----:B---3--:R-:W-:Y:S01]  /*00e0*/  STG.E desc[UR4][R4.64], R3 ;  /* 0x0000000304007986 */ /* 0x008fe2000c101904 */
[----:B------:R-:W-:Y:S05]  /*00f0*/  EXIT ;  /* 0x000000000000794d */ /* 0x000fea0003800000 */
.L_x_33:
        /* <DEDUP_REMOVED lines=16> */
.L_x_50:


//--------------------- .text._Z21init_vector_with_zeroiPf --------------------------
	.section	.text._Z21init_vector_with_zeroiPf,"ax",@progbits
	.align	128
        .global         _Z21init_vector_with_zeroiPf
        .type           _Z21init_vector_with_zeroiPf,@function
        .size           _Z21init_vector_with_zeroiPf,(.L_x_51 - _Z21init_vector_with_zeroiPf)
        .other          _Z21init_vector_with_zeroiPf,@"STO_CUDA_ENTRY STV_DEFAULT"
_Z21init_vector_with_zeroiPf:
.text._Z21init_vector_with_zeroiPf:
        /* <DEDUP_REMOVED lines=10> */
[----:B0-----:R-:W-:-:S05]  /*00a0*/  IMAD.WIDE R2, R5, 0x4, R2 ;  /* 0x0000000405027825 */ /* 0x001fca00078e0202 */
[----:B-1----:R-:W-:Y:S01]  /*00b0*/  STG.E desc[UR4][R2.64], RZ ;  /* 0x000000ff02007986 */ /* 0x002fe2000c101904 */
[----:B------:R-:W-:Y:S05]  /*00c0*/  EXIT ;  /* 0x000000000000794d */ /* 0x000fea0003800000 */
.L_x_34:
        /* <DEDUP_REMOVED lines=11> */
.L_x_51:


//--------------------- .text._Z18matrix_vector_multiPiS_iPfS_iS0_S0_iS0_iiS0_S_ --------------------------
	.section	.text._Z18matrix_vector_multiPiS_iPfS_iS0_S0_iS0_iiS0_S_,"ax",@progbits
	.align	128
        .global         _Z18matrix_vector_multiPiS_iPfS_iS0_S0_iS0_iiS0_S_
        .type           _Z18matrix_vector_multiPiS_iPfS_iS0_S0_iS0_iiS0_S_,@function
        .size           _Z18matrix_vector_multiPiS_iPfS_iS0_S0_iS0_iiS0_S_,(.L_x_52 - _Z18matrix_vector_multiPiS_iPfS_iS0_S0_iS0_iiS0_S_)
        .other          _Z18matrix_vector_multiPiS_iPfS_iS0_S0_iS0_iiS0_S_,@"STO_CUDA_ENTRY STV_DEFAULT"
_Z18matrix_vector_multiPiS_iPfS_iS0_S0_iS0_iiS0_S_:
.text._Z18matrix_vector_multiPiS_iPfS_iS0_S0_iS0_iiS0_S_:
        /* <DEDUP_REMOVED lines=10> */
[----:B------:R-:W-:Y:S01]  /*00a0*/  IMAD.MOV.U32 R0, RZ, RZ, RZ ;  /* 0x000000ffff007224 */ /* 0x000fe200078e00ff */
[----:B------:R-:W2:Y:S01]  /*00b0*/  LDCU UR4, c[0x0][0x398] ;  /* 0x00007300ff0477ac */ /* 0x000ea20008000800 */
[----:B------:R-:W3:Y:S01]  /*00c0*/  LDCU UR11, c[0x0][0x380] ;  /* 0x00007000ff0b77ac */ /* 0x000ee20008000800 */
[----:B--2---:R-:W-:Y:S01]  /*00d0*/  UISETP.GE.AND UP0, UPT, UR4, 0x1, UPT ;  /* 0x000000010400788c */ /* 0x004fe2000bf06270 */
[----:B0-----:R-:W-:-:S05]  /*00e0*/  IMAD.WIDE R2, R9, 0x4, R2 ;  /* 0x0000000409027825 */ /* 0x001fca00078e0202 */
[----:B-1----:R0:W-:Y:S03]  /*00f0*/  STG.E desc[UR6][R2.64], RZ ;  /* 0x000000ff02007986 */ /* 0x0021e6000c101906 */
[----:B---3--:R-:W-:Y:S05]  /*0100*/  BRA.U !UP0, `(.L_x_35) ;  /* 0x0000000108907547 */ /* 0x008fea000b800000 */
[----:B------:R-:W1:Y:S01]  /*0110*/  LDC.64 R4, c[0x0][0x388] ;  /* 0x0000e200ff047b82 */ /* 0x000e620000000a00 */
[----:B------:R-:W2:Y:S01]  /*0120*/  LDCU UR4, c[0x0][0x3dc] ;  /* 0x00007b80ff0477ac */ /* 0x000ea20008000800 */
[----:B------:R-:W3:Y:S01]  /*0130*/  LDCU UR10, c[0x0][0x398] ;  /* 0x00007300ff0a77ac */ /* 0x000ee20008000800 */
[----:B------:R-:W4:Y:S01]  /*0140*/  LDCU UR5, c[0x0][0x3dc] ;  /* 0x00007b80ff0577ac */ /* 0x000f220008000800 */
[----:B------:R-:W0:Y:S01]  /*0150*/  LDCU.U16 UR8, c[0x0][0x3dc] ;  /* 0x00007b80ff0877ac */ /* 0x000e220008000400 */
[----:B-1----:R-:W5:Y:S01]  /*0160*/  LDG.E R6, desc[UR6][R4.64] ;  /* 0x0000000604067981 */ /* 0x002f62000c1e1900 */
[----:B--2---:R-:W-:Y:S01]  /*0170*/  IMAD.U32 R12, RZ, RZ, UR4 ;  /* 0x00000004ff0c7e24 */ /* 0x004fe2000f8e00ff */
[----:B------:R-:W-:Y:S01]  /*0180*/  BSSY.RECONVERGENT B0, `(.L_x_36) ;  /* 0x0000032000007945 */ /* 0x000fe20003800200 */
[----:B------:R-:W-:Y:S02]  /*0190*/  HFMA2 R11, -RZ, RZ, 0, 5.9604644775390625e-08 ;  /* 0x00000001ff0b7431 */ /* 0x000fe400000001ff */
[----:B------:R-:W-:Y:S01]  /*01a0*/  IMAD.MOV.U32 R10, RZ, RZ, RZ ;  /* 0x000000ffff0a7224 */ /* 0x000fe200078e00ff */
[----:B------:R-:W-:Y:S01]  /*01b0*/  PRMT R8, RZ, 0x7610, R8 ;  /* 0x00007610ff087816 */ /* 0x000fe20000000008 */
[----:B------:R-:W-:Y:S01]  /*01c0*/  IMAD.MOV.U32 R0, RZ, RZ, RZ ;  /* 0x000000ffff007224 */ /* 0x000fe200078e00ff */
[----:B-----5:R-:W-:-:S13]  /*01d0*/  ISETP.NE.AND P0, PT, R6, R9, PT ;  /* 0x000000090600720c */ /* 0x020fda0003f05270 */
[----:B0--34-:R-:W-:Y:S05]  /*01e0*/  @!P0 BRA `(.L_x_37) ;  /* 0x0000000000ac8947 */ /* 0x019fea0003800000 */
[----:B------:R-:W0:Y:S01]  /*01f0*/  LDC.64 R4, c[0x0][0x388] ;  /* 0x0000e200ff047b82 */ /* 0x000e220000000a00 */
[----:B------:R-:W-:Y:S01]  /*0200*/  BSSY.RECONVERGENT B1, `(.L_x_38) ;  /* 0x0000013000017945 */ /* 0x000fe20003800200 */
.L_x_39:
[----:B------:R-:W-:-:S13]  /*0210*/  ISETP.GE.AND P0, PT, R6, R9, PT ;  /* 0x000000090600720c */ /* 0x000fda0003f06270 */
[----:B------:R-:W-:Y:S05]  /*0220*/  @P0 BRA `(.L_x_35) ;  /* 0x0000000000480947 */ /* 0x000fea0003800000 */
[----:B------:R-:W1:Y:S01]  /*0230*/  LDCU UR9, c[0x0][0x398] ;  /* 0x00007300ff0977ac */ /* 0x000e620008000800 */
[----:B------:R-:W-:Y:S01]  /*0240*/  IADD3 R6, PT, PT, R0, 0x1, RZ ;  /* 0x0000000100067810 */ /* 0x000fe20007ffe0ff */
[----:B------:R-:W-:Y:S01]  /*0250*/  VIADD R10, R10, UR5 ;  /* 0x000000050a0a7c36 */ /* 0x000fe20008000000 */
[----:B------:R-:W-:Y:S01]  /*0260*/  IADD3 R12, PT, PT, R12, UR5, RZ ;  /* 0x000000050c0c7c10 */ /* 0x000fe2000fffe0ff */
[----:B------:R-:W-:Y:S01]  /*0270*/  UIADD3 UR4, UPT, UPT, URZ, -UR8, URZ ;  /* 0x80000008ff047290 */ /* 0x000fe2000fffe0ff */
[----:B------:R-:W-:Y:S01]  /*0280*/  ISETP.NE.AND P0, PT, R6, UR10, PT ;  /* 0x0000000a06007c0c */ /* 0x000fe2000bf05270 */
[----:B------:R-:W-:Y:S02]  /*0290*/  VIADD R11, R11, UR5 ;  /* 0x000000050b0b7c36 */ /* 0x000fe40008000000 */
[----:B------:R-:W-:-:S06]  /*02a0*/  UPRMT UR4, UR4, 0x7710, URZ ;  /* 0x0000771004047896 */ /* 0x000fcc00080000ff */
[----:B------:R-:W-:Y:S01]  /*02b0*/  VIADD R8, R8, UR4 ;  /* 0x0000000408087c36 */ /* 0x000fe20008000000 */
[----:B-1----:R-:W-:-:S03]  /*02c0*/  MOV R0, UR9 ;  /* 0x0000000900007c02 */ /* 0x002fc60008000f00 */
[----:B------:R-:W-:Y:S05]  /*02d0*/  @!P0 BRA `(.L_x_35) ;  /* 0x00000000001c8947 */ /* 0x000fea0003800000 */
[----:B------:R-:W-:-:S05]  /*02e0*/  MOV R0, R6 ;  /* 0x0000000600007202 */ /* 0x000fca0000000f00 */
[----:B0-----:R-:W-:-:S06]  /*02f0*/  IMAD.WIDE.U32 R6, R0, 0x4, R4 ;  /* 0x0000000400067825 */ /* 0x001fcc00078e0004 */
[----:B------:R-:W2:Y:S02]  /*0300*/  LDG.E R6, desc[UR6][R6.64] ;  /* 0x0000000606067981 */ /* 0x000ea4000c1e1900 */
[----:B--2---:R-:W-:-:S13]  /*0310*/  ISETP.NE.AND P0, PT, R6, R9, PT ;  /* 0x000000090600720c */ /* 0x004fda0003f05270 */
[----:B------:R-:W-:Y:S05]  /*0320*/  @P0 BRA `(.L_x_39) ;  /* 0xfffffffc00b80947 */ /* 0x000fea000383ffff */
[----:B------:R-:W-:Y:S05]  /*0330*/  BSYNC.RECONVERGENT B1 ;  /* 0x0000000000017941 */ /* 0x000fea0003800200 */
.L_x_38:
[----:B------:R-:W-:Y:S05]  /*0340*/  BRA `(.L_x_37) ;  /* 0x0000000000547947 */ /* 0x000fea0003800000 */
.L_x_35:
[----:B------:R-:W1:Y:S01]  /*0350*/  LDC R19, c[0x0][0x3c8] ;  /* 0x0000f200ff137b82 */ /* 0x000e620000000800 */
[----:B------:R-:W-:-:S05]  /*0360*/  IMAD.IADD R0, R9, 0x1, -R0 ;  /* 0x0000000109007824 */ /* 0x000fca00078e0a00 */
[----:B-1----:R-:W-:-:S13]  /*0370*/  ISETP.GE.AND P0, PT, R0, R19, PT ;  /* 0x000000130000720c */ /* 0x002fda0003f06270 */
[----:B------:R-:W-:Y:S05]  /*0380*/  @P0 EXIT ;  /* 0x000000000000094d */ /* 0x000fea0003800000 */
[----:B------:R-:W1:Y:S01]  /*0390*/  LDC R21, c[0x0][0x398] ;  /* 0x0000e600ff157b82 */ /* 0x000e620000000800 */
[----:B------:R-:W-:-:S07]  /*03a0*/  HFMA2 R17, -RZ, RZ, 0, 0 ;  /* 0x00000000ff117431 */ /* 0x000fce00000001ff */
[----:B0-----:R-:W0:Y:S08]  /*03b0*/  LDC.64 R4, c[0x0][0x3c0] ;  /* 0x0000f000ff047b82 */ /* 0x001e300000000a00 */
[----:B------:R-:W2:Y:S08]  /*03c0*/  LDC.64 R6, c[0x0][0x3a0] ;  /* 0x0000e800ff067b82 */ /* 0x000eb00000000a00 */
[----:B------:R-:W3:Y:S02]  /*03d0*/  LDC.64 R8, c[0x0][0x3a8] ;  /* 0x0000ea00ff087b82 */ /* 0x000ee40000000a00 */
.L_x_40:
[----:B---3--:R-:W-:-:S06]  /*03e0*/  IMAD.WIDE R12, R0, 0x4, R8 ;  /* 0x00000004000c7825 */ /* 0x008fcc00078e0208 */
[----:B------:R-:W0:Y:S01]  /*03f0*/  LDG.E R13, desc[UR6][R12.64] ;  /* 0x000000060c0d7981 */ /* 0x000e22000c1e1900 */
[----:B--2---:R-:W-:-:S06]  /*0400*/  IMAD.WIDE R10, R0, 0x4, R6 ;  /* 0x00000004000a7825 */ /* 0x004fcc00078e0206 */
[----:B------:R-:W2:Y:S01]  /*0410*/  LDG.E R10, desc[UR6][R10.64] ;  /* 0x000000060a0a7981 */ /* 0x000ea2000c1e1900 */
[----:B0-----:R-:W-:-:S06]  /*0420*/  IMAD.WIDE R14, R13, 0x4, R4 ;  /* 0x000000040d0e7825 */ /* 0x001fcc00078e0204 */
[----:B------:R-:W2:Y:S01]  /*0430*/  LDG.E R14, desc[UR6][R14.64] ;  /* 0x000000060e0e7981 */ /* 0x000ea2000c1e1900 */
[----:B-1----:R-:W-:-:S04]  /*0440*/  IADD3 R0, PT, PT, R0, UR11, -R21 ;  /* 0x0000000b00007c10 */ /* 0x002fc8000fffe815 */
[----:B------:R-:W-:Y:S01]  /*0450*/  ISETP.GE.AND P0, PT, R0, R19, PT ;  /* 0x000000130000720c */ /* 0x000fe20003f06270 */
[----:B--2-4-:R-:W-:-:S05]  /*0460*/  FFMA R17, R10, R14, R17 ;  /* 0x0000000e0a117223 */ /* 0x014fca0000000011 */
[----:B------:R4:W-:Y:S07]  /*0470*/  STG.E desc[UR6][R2.64], R17 ;  /* 0x0000001102007986 */ /* 0x0009ee000c101906 */
[----:B------:R-:W-:Y:S05]  /*0480*/  @!P0 BRA `(.L_x_40) ;  /* 0xfffffffc00d48947 */ /* 0x000fea000383ffff */
[----:B------:R-:W-:Y:S05]  /*0490*/  EXIT ;  /* 0x000000000000794d */ /* 0x000fea0003800000 */
.L_x_37:
[----:B------:R-:W-:Y:S05]  /*04a0*/  BSYNC.RECONVERGENT B0 ;  /* 0x0000000000007941 */ /* 0x000fea0003800200 */
.L_x_36:
[----:B------:R-:W0:Y:S02]  /*04b0*/  LDC R4, c[0x0][0x3dc] ;  /* 0x0000f700ff047b82 */ /* 0x000e240000000800 */
[----:B0-----:R-:W-:-:S13]  /*04c0*/  ISETP.GE.AND P0, PT, R4, 0x1, PT ;  /* 0x000000010400780c */ /* 0x001fda0003f06270 */
[----:B------:R-:W-:Y:S05]  /*04d0*/  @!P0 EXIT ;  /* 0x000000000000894d */ /* 0x000fea0003800000 */
[----:B------:R-:W-:Y:S01]  /*04e0*/  IMAD R5, R4, R0, RZ ;  /* 0x0000000004057224 */ /* 0x000fe200078e02ff */
[----:B------:R-:W-:Y:S01]  /*04f0*/  BSSY.RECONVERGENT B0, `(.L_x_41) ;  /* 0x0000029000007945 */ /* 0x000fe20003800200 */
[----:B------:R-:W-:Y:S02]  /*0500*/  MOV R9, RZ ;  /* 0x000000ff00097202 */ /* 0x000fe40000000f00 */
[----:B------:R-:W-:-:S05]  /*0510*/  IMAD.IADD R0, R5, 0x1, R4 ;  /* 0x0000000105007824 */ /* 0x000fca00078e0204 */
[----:B------:R-:W-:-:S04]  /*0520*/  VIADDMNMX R4, R5, 0x1, R0, !PT ;  /* 0x0000000105047846 */ /* 0x000fc80007800100 */
[C---:B------:R-:W-:Y:S01]  /*0530*/  IADD3 R6, PT, PT, -R5.reuse, R4, RZ ;  /* 0x0000000405067210 */ /* 0x040fe20007ffe1ff */
[----:B------:R-:W-:-:S03]  /*0540*/  IMAD.IADD R4, R5, 0x1, -R4 ;  /* 0x0000000105047824 */ /* 0x000fc600078e0a04 */
[----:B------:R-:W-:Y:S02]  /*0550*/  LOP3.LUT P1, RZ, R6, 0x3, RZ, 0xc0, !PT ;  /* 0x0000000306ff7812 */ /* 0x000fe4000782c0ff */
[----:B------:R-:W-:-:S11]  /*0560*/  ISETP.GT.U32.AND P0, PT, R4, -0x4, PT ;  /* 0xfffffffc0400780c */ /* 0x000fd60003f04070 */
[----:B------:R-:W-:Y:S05]  /*0570*/  @!P1 BRA `(.L_x_42) ;  /* 0x0000000000809947 */ /* 0x000fea0003800000 */
[----:B------:R-:W0:Y:S01]  /*0580*/  LDC.64 R14, c[0x0][0x3e8] ;  /* 0x0000fa00ff0e7b82 */ /* 0x000e220000000a00 */
[----:B------:R-:W-:Y:S01]  /*0590*/  VIMNMX R11, PT, PT, R12, R11, !PT ;  /* 0x0000000b0c0b7248 */ /* 0x000fe20007fe0100 */
[----:B------:R-:W-:-:S04]  /*05a0*/  HFMA2 R9, -RZ, RZ, 0, 0 ;  /* 0x00000000ff097431 */ /* 0x000fc800000001ff */
[----:B------:R-:W-:Y:S02]  /*05b0*/  IMAD.IADD R8, R11, 0x1, R8 ;  /* 0x000000010b087824 */ /* 0x000fe400078e0208 */
[----:B------:R-:W1:Y:S03]  /*05c0*/  LDC.64 R16, c[0x0][0x3e0] ;  /* 0x0000f800ff107b82 */ /* 0x000e660000000a00 */
[----:B------:R-:W-:-:S05]  /*05d0*/  LOP3.LUT R8, R8, 0x3, RZ, 0xc0, !PT ;  /* 0x0000000308087812 */ /* 0x000fca00078ec0ff */
[----:B------:R-:W2:Y:S01]  /*05e0*/  LDC.64 R6, c[0x0][0x3c0] ;  /* 0x0000f000ff067b82 */ /* 0x000ea20000000a00 */
[----:B------:R-:W-:Y:S02]  /*05f0*/  IMAD.MOV R8, RZ, RZ, -R8 ;  /* 0x000000ffff087224 */ /* 0x000fe400078e0a08 */
[----:B0-----:R-:W-:-:S04]  /*0600*/  IMAD.WIDE.U32 R12, R10, 0x4, R14 ;  /* 0x000000040a0c7825 */ /* 0x001fc800078e000e */
[----:B-1----:R-:W-:Y:S01]  /*0610*/  IMAD.WIDE.U32 R10, R10, 0x4, R16 ;  /* 0x000000040a0a7825 */ /* 0x002fe200078e0010 */
[----:B------:R-:W-:-:S03]  /*0620*/  MOV R16, R12 ;  /* 0x0000000c00107202 */ /* 0x000fc60000000f00 */
[----:B------:R-:W-:Y:S01]  /*0630*/  IMAD.MOV.U32 R17, RZ, RZ, R13 ;  /* 0x000000ffff117224 */ /* 0x000fe200078e000d */
[----:B------:R-:W-:Y:S01]  /*0640*/  MOV R14, R10 ;  /* 0x0000000a000e7202 */ /* 0x000fe20000000f00 */
[----:B------:R-:W-:-:S07]  /*0650*/  IMAD.MOV.U32 R15, RZ, RZ, R11 ;  /* 0x000000ffff0f7224 */ /* 0x000fce00078e000b */
.L_x_43:
[----:B------:R-:W-:Y:S01]  /*0660*/  MOV R12, R16 ;  /* 0x00000010000c7202 */ /* 0x000fe20000000f00 */
[----:B------:R-:W-:-:S05]  /*0670*/  IMAD.MOV.U32 R13, RZ, RZ, R17 ;  /* 0x000000ffff0d7224 */ /* 0x000fca00078e0011 */
[----:B0-----:R0:W2:Y:S02]  /*0680*/  LDG.E R11, desc[UR6][R12.64] ;  /* 0x000000060c0b7981 */ /* 0x0010a4000c1e1900 */
[----:B0-----:R-:W-:Y:S01]  /*0690*/  MOV R12, R14 ;  /* 0x0000000e000c7202 */ /* 0x001fe20000000f00 */
[----:B------:R-:W-:-:S05]  /*06a0*/  IMAD.MOV.U32 R13, RZ, RZ, R15 ;  /* 0x000000ffff0d7224 */ /* 0x000fca00078e000f */
[----:B------:R-:W3:Y:S01]  /*06b0*/  LDG.E R4, desc[UR6][R12.64] ;  /* 0x000000060c047981 */ /* 0x000ee2000c1e1900 */
[----:B--2---:R-:W-:-:S06]  /*06c0*/  IMAD.WIDE R10, R11, 0x4, R6 ;  /* 0x000000040b0a7825 */ /* 0x004fcc00078e0206 */
[----:B------:R-:W3:Y:S01]  /*06d0*/  LDG.E R10, desc[UR6][R10.64] ;  /* 0x000000060a0a7981 */ /* 0x000ee2000c1e1900 */
[----:B------:R-:W-:-:S04]  /*06e0*/  IADD3 R8, PT, PT, R8, 0x1, RZ ;  /* 0x0000000108087810 */ /* 0x000fc80007ffe0ff */
[----:B------:R-:W-:Y:S02]  /*06f0*/  ISETP.NE.AND P1, PT, R8, RZ, PT ;  /* 0x000000ff0800720c */ /* 0x000fe40003f25270 */
[----:B------:R-:W-:Y:S02]  /*0700*/  IADD3 R14, P3, PT, R14, 0x4, RZ ;  /* 0x000000040e0e7810 */ /* 0x000fe40007f7e0ff */
[----:B------:R-:W-:Y:S01]  /*0710*/  IADD3 R16, P2, PT, R16, 0x4, RZ ;  /* 0x0000000410107810 */ /* 0x000fe20007f5e0ff */
[----:B------:R-:W-:Y:S02]  /*0720*/  VIADD R5, R5, 0x1 ;  /* 0x0000000105057836 */ /* 0x000fe40000000000 */
[----:B------:R-:W-:Y:S01]  /*0730*/  IMAD.X R15, RZ, RZ, R15, P3 ;  /* 0x000000ffff0f7224 */ /* 0x000fe200018e060f */
[----:B------:R-:W-:Y:S01]  /*0740*/  IADD3.X R17, PT, PT, RZ, R17, RZ, P2, !PT ;  /* 0x00000011ff117210 */ /* 0x000fe200017fe4ff */
[----:B---3--:R-:W-:-:S05]  /*0750*/  FFMA R9, R4, R10, R9 ;  /* 0x0000000a04097223 */ /* 0x008fca0000000009 */
[----:B------:R0:W-:Y:S01]  /*0760*/  STG.E desc[UR6][R2.64], R9 ;  /* 0x0000000902007986 */ /* 0x0001e2000c101906 */
[----:B------:R-:W-:Y:S05]  /*0770*/  @P1 BRA `(.L_x_43) ;  /* 0xfffffffc00b81947 */ /* 0x000fea000383ffff */
.L_x_42:
[----:B------:R-:W-:Y:S05]  /*0780*/  BSYNC.RECONVERGENT B0 ;  /* 0x0000000000007941 */ /* 0x000fea0003800200 */
.L_x_41:
[----:B------:R-:W-:Y:S05]  /*0790*/  @P0 EXIT ;  /* 0x000000000000094d */ /* 0x000fea0003800000 */
[----:B------:R-:W1:Y:S01]  /*07a0*/  LDCU.128 UR12, c[0x0][0x3e0] ;  /* 0x00007c00ff0c77ac */ /* 0x000e620008000c00 */
[----:B------:R-:W-:Y:S01]  /*07b0*/  MOV R6, 0x8 ;  /* 0x0000000800067802 */ /* 0x000fe20000000f00 */
[----:B------:R-:W-:-:S04]  /*07c0*/  IMAD.MOV.U32 R7, RZ, RZ, 0x0 ;  /* 0x00000000ff077424 */ /* 0x000fc800078e00ff */
[----:B------:R-:W-:-:S03]  /*07d0*/  IMAD.WIDE.U32 R6, R5, 0x4, R6 ;  /* 0x0000000405067825 */ /* 0x000fc600078e0006 */
[C---:B-1----:R-:W-:Y:S02]  /*07e0*/  IADD3 R4, P0, PT, R6.reuse, UR14, RZ ;  /* 0x0000000e06047c10 */ /* 0x042fe4000ff1e0ff */
[----:B------:R-:W-:Y:S02]  /*07f0*/  IADD3 R10, P1, PT, R6, UR12, RZ ;  /* 0x0000000c060a7c10 */ /* 0x000fe4000ff3e0ff */
[C---:B------:R-:W-:Y:S02]  /*0800*/  IADD3.X R15, PT, PT, R7.reuse, UR15, RZ, P0, !PT ;  /* 0x0000000f070f7c10 */ /* 0x040fe400087fe4ff */
[----:B------:R-:W-:-:S09]  /*0810*/  IADD3.X R11, PT, PT, R7, UR13, RZ, P1, !PT ;  /* 0x0000000d070b7c10 */ /* 0x000fd20008ffe4ff */
.L_x_44:
[----:B------:R-:W-:Y:S01]  /*0820*/  MOV R6, R4 ;  /* 0x0000000400067202 */ /* 0x000fe20000000f00 */
[----:B------:R-:W-:Y:S01]  /*0830*/  IMAD.MOV.U32 R7, RZ, RZ, R15 ;  /* 0x000000ffff077224 */ /* 0x000fe200078e000f */
[----:B-1----:R-:W1:Y:S01]  /*0840*/  LDC.64 R12, c[0x0][0x3c0] ;  /* 0x0000f000ff0c7b82 */ /* 0x002e620000000a00 */
[----:B------:R-:W2:Y:S04]  /*0850*/  LDG.E R4, desc[UR6][R10.64+-0x8] ;  /* 0xfffff8060a047981 */ /* 0x000ea8000c1e1900 */
[----:B------:R-:W1:Y:S02]  /*0860*/  LDG.E R15, desc[UR6][R6.64+-0x8] ;  /* 0xfffff806060f7981 */ /* 0x000e64000c1e1900 */
[----:B-1----:R-:W-:-:S06]  /*0870*/  IMAD.WIDE R14, R15, 0x4, R12 ;  /* 0x000000040f0e7825 */ /* 0x002fcc00078e020c */
[----:B------:R-:W2:Y:S02]  /*0880*/  LDG.E R14, desc[UR6][R14.64] ;  /* 0x000000060e0e7981 */ /* 0x000ea4000c1e1900 */
[----:B--2---:R-:W-:-:S05]  /*0890*/  FFMA R19, R4, R14, R9 ;  /* 0x0000000e04137223 */ /* 0x004fca0000000009 */
[----:B------:R1:W-:Y:S04]  /*08a0*/  STG.E desc[UR6][R2.64], R19 ;  /* 0x0000001302007986 */ /* 0x0003e8000c101906 */
[----:B0-----:R-:W2:Y:S04]  /*08b0*/  LDG.E R9, desc[UR6][R6.64+-0x4] ;  /* 0xfffffc0606097981 */ /* 0x001ea8000c1e1900 */
[----:B------:R-:W3:Y:S01]  /*08c0*/  LDG.E R4, desc[UR6][R10.64+-0x4] ;  /* 0xfffffc060a047981 */ /* 0x000ee2000c1e1900 */
[----:B--2---:R-:W-:-:S06]  /*08d0*/  IMAD.WIDE R8, R9, 0x4, R12 ;  /* 0x0000000409087825 */ /* 0x004fcc00078e020c */
[----:B------:R-:W3:Y:S02]  /*08e0*/  LDG.E R8, desc[UR6][R8.64] ;  /* 0x0000000608087981 */ /* 0x000ee4000c1e1900 */
[----:B---3--:R-:W-:-:S05]  /*08f0*/  FFMA R21, R4, R8, R19 ;  /* 0x0000000804157223 */ /* 0x008fca0000000013 */
[----:B------:R-:W-:Y:S04]  /*0900*/  STG.E desc[UR6][R2.64], R21 ;  /* 0x0000001502007986 */ /* 0x000fe8000c101906 */
[----:B------:R-:W2:Y:S04]  /*0910*/  LDG.E R17, desc[UR6][R6.64] ;  /* 0x0000000606117981 */ /* 0x000ea8000c1e1900 */
[----:B------:R-:W3:Y:S01]  /*0920*/  LDG.E R4, desc[UR6][R10.64] ;  /* 0x000000060a047981 */ /* 0x000ee2000c1e1900 */
[----:B--2---:R-:W-:-:S06]  /*0930*/  IMAD.WIDE R16, R17, 0x4, R12 ;  /* 0x0000000411107825 */ /* 0x004fcc00078e020c */
[----:B------:R-:W3:Y:S02]  /*0940*/  LDG.E R16, desc[UR6][R16.64] ;  /* 0x0000000610107981 */ /* 0x000ee4000c1e1900 */
[----:B---3--:R-:W-:-:S05]  /*0950*/  FFMA R15, R4, R16, R21 ;  /* 0x00000010040f7223 */ /* 0x008fca0000000015 */
[----:B------:R0:W-:Y:S04]  /*0960*/  STG.E desc[UR6][R2.64], R15 ;  /* 0x0000000f02007986 */ /* 0x0001e8000c101906 */
[----:B-1----:R-:W2:Y:S04]  /*0970*/  LDG.E R19, desc[UR6][R6.64+0x4] ;  /* 0x0000040606137981 */ /* 0x002ea8000c1e1900 */
[----:B------:R1:W3:Y:S01]  /*0980*/  LDG.E R4, desc[UR6][R10.64+0x4] ;  /* 0x000004060a047981 */ /* 0x0002e2000c1e1900 */
[----:B--2---:R-:W-:-:S06]  /*0990*/  IMAD.WIDE R12, R19, 0x4, R12 ;  /* 0x00000004130c7825 */ /* 0x004fcc00078e020c */
[----:B------:R-:W3:Y:S01]  /*09a0*/  LDG.E R12, desc[UR6][R12.64] ;  /* 0x000000060c0c7981 */ /* 0x000ee2000c1e1900 */
[----:B------:R-:W-:-:S04]  /*09b0*/  IADD3 R5, PT, PT, R5, 0x4, RZ ;  /* 0x0000000405057810 */ /* 0x000fc80007ffe0ff */
[----:B------:R-:W-:Y:S02]  /*09c0*/  ISETP.GE.AND P0, PT, R5, R0, PT ;  /* 0x000000000500720c */ /* 0x000fe40003f06270 */
[----:B-1----:R-:W-:-:S04]  /*09d0*/  IADD3 R10, P2, PT, R10, 0x10, RZ ;  /* 0x000000100a0a7810 */ /* 0x002fc80007f5e0ff */
[----:B------:R-:W-:Y:S01]  /*09e0*/  IADD3.X R11, PT, PT, RZ, R11, RZ, P2, !PT ;  /* 0x0000000bff0b7210 */ /* 0x000fe200017fe4ff */
[----:B---3--:R-:W-:-:S05]  /*09f0*/  FFMA R9, R4, R12, R15 ;  /* 0x0000000c04097223 */ /* 0x008fca000000000f */
[----:B------:R1:W-:Y:S01]  /*0a00*/  STG.E desc[UR6][R2.64], R9 ;  /* 0x0000000902007986 */ /* 0x0003e2000c101906 */
[----:B------:R-:W-:-:S05]  /*0a10*/  IADD3 R4, P1, PT, R6, 0x10, RZ ;  /* 0x0000001006047810 */ /* 0x000fca0007f3e0ff */
[----:B0-----:R-:W-:Y:S01]  /*0a20*/  IMAD.X R15, RZ, RZ, R7, P1 ;  /* 0x000000ffff0f7224 */ /* 0x001fe200008e0607 */
[----:B------:R-:W-:Y:S07]  /*0a30*/  @!P0 BRA `(.L_x_44) ;  /* 0xfffffffc00788947 */ /* 0x000fee000383ffff */
[----:B------:R-:W-:Y:S05]  /*0a40*/  EXIT ;  /* 0x000000000000794d */ /* 0x000fea0003800000 */
.L_x_45:
        /* <DEDUP_REMOVED lines=11> */
.L_x_52:


//--------------------- .nv.shared.reserved.0     --------------------------
	.section	.nv.shared.reserved.0,"aw",@nobits
	.weak		__nv_reservedSMEM_offset_0_alias
	.size		__nv_reservedSMEM_offset_0_alias, 0, 64
	.other		__nv_reservedSMEM_offset_0_alias,@"STO_CUDA_RESERVED_SHARED STV_DEFAULT"
__nv_reservedSMEM_offset_0_alias:
	.zero		0
	.zero		64


//--------------------- .nv.constant0._Z6jacobiiPiS_iPfS_iS0_S0_iS0_iiS0_S_ --------------------------
	.section	.nv.constant0._Z6jacobiiPiS_iPfS_iS0_S0_iS0_iiS0_S_,"a",@progbits
	.sectionflags	@""
	.align	4
.nv.constant0._Z6jacobiiPiS_iPfS_iS0_S0_iS0_iiS0_S_:
	.zero		1008


//--------------------- .nv.constant0._Z6offsetPiS_ii --------------------------
	.section	.nv.constant0._Z6offsetPiS_ii,"a",@progbits
	.sectionflags	@""
	.align	4
.nv.constant0._Z6offsetPiS_ii:
	.zero		920


//--------------------- .nv.constant0._Z15check_iterationifPfS_Pb --------------------------
	.section	.nv.constant0._Z15check_iterationifPfS_Pb,"a",@progbits
	.sectionflags	@""
	.align	4
.nv.constant0._Z15check_iterationifPfS_Pb:
	.zero		928


//--------------------- .nv.constant0._Z10copyMemoryiPfS_ --------------------------
	.section	.nv.constant0._Z10copyMemoryiPfS_,"a",@progbits
	.sectionflags	@""
	.align	4
.nv.constant0._Z10copyMemoryiPfS_:
	.zero		920


//--------------------- .nv.constant0._Z21init_vector_with_zeroiPf --------------------------
	.section	.nv.constant0._Z21init_vector_with_zeroiPf,"a",@progbits
	.sectionflags	@""
	.align	4
.nv.constant0._Z21init_vector_with_zeroiPf:
	.zero		912


//--------------------- .nv.constant0._Z18matrix_vector_multiPiS_iPfS_iS0_S0_iS0_iiS0_S_ --------------------------
	.section	.nv.constant0._Z18matrix_vector_multiPiS_iPfS_iS0_S0_iS0_iiS0_S_,"a",@progbits
	.sectionflags	@""
	.align	4
.nv.constant0._Z18matrix_vector_multiPiS_iPfS_iS0_S0_iS0_iiS0_S_:
	.zero		1008


//--------------------- SYMBOLS --------------------------

	.type		.nv.reservedSmem.offset0,@object
	.size		.nv.reservedSmem.offset0,0x4
